// auto-generated by cutlass_sweep.gemm — config: {"arch": "sm_100", "cluster_m": 4, "cluster_n": 4, "dtype": "fp16", "dtype_b": "fp16", "layout": "nt", "stages": 4, "tile_k": 64, "tile_m": 128, "tile_n": 128}
#include "cutlass/cutlass.h"
#include "cutlass/gemm/collective/collective_builder.hpp"
#include "cutlass/gemm/device/gemm_universal_adapter.h"
#include "cutlass/gemm/kernel/gemm_universal.hpp"
#include "cutlass/epilogue/collective/collective_builder.hpp"

using ElemA = cutlass::half_t;
using ElemB = cutlass::half_t;
using ElemCD = cutlass::half_t;
using Acc  = float;
using TileShape    = cute::Shape<cute::_128, cute::_128, cute::_64>;
using ClusterShape = cute::Shape<cute::_4, cute::_4, cute::_1>;

using CollectiveEpilogue = typename cutlass::epilogue::collective::CollectiveBuilder<
    cutlass::arch::Sm100, cutlass::arch::OpClassTensorOp,
    TileShape, ClusterShape,
    cutlass::epilogue::collective::EpilogueTileAuto,
    Acc, Acc,
    ElemCD, cutlass::layout::RowMajor, 128 / cutlass::sizeof_bits<ElemCD>::value,
    ElemCD, cutlass::layout::RowMajor, 128 / cutlass::sizeof_bits<ElemCD>::value,
    cutlass::epilogue::collective::EpilogueScheduleAuto
  >::CollectiveOp;

using CollectiveMainloop = typename cutlass::gemm::collective::CollectiveBuilder<
    cutlass::arch::Sm100, cutlass::arch::OpClassTensorOp,
    ElemA, cutlass::layout::RowMajor, 128 / cutlass::sizeof_bits<ElemA>::value,
    ElemB, cutlass::layout::ColumnMajor, 128 / cutlass::sizeof_bits<ElemB>::value,
    Acc,
    TileShape, ClusterShape,
    cutlass::gemm::collective::StageCount<4>,
    cutlass::gemm::collective::KernelScheduleAuto
  >::CollectiveOp;

using GemmKernel = cutlass::gemm::kernel::GemmUniversal<
    cute::Shape<int,int,int,int>,
    CollectiveMainloop,
    CollectiveEpilogue
>;
using Gemm = cutlass::gemm::device::GemmUniversalAdapter<GemmKernel>;

// Force the device kernel symbol into the cubin without needing a host main.
auto* _anchor = &cutlass::device_kernel<GemmKernel>;


// ===== COMPILED SASS (sm_100a) =====

	.target	sm_100a

	.elftype	@"ET_EXEC"


//--------------------- .note.nv.tkinfo           --------------------------
	.section	.note.nv.tkinfo,"",@"SHT_NOTE"
	.sectionflags	@"SHF_NOTE_NV_TKINFO"
	.tkinfo
        /*0018*/ 	.word	0x00000002
        /*0030*/ 	.string	""
        /*0030*/ 	.string	"ptxas"
        /*0030*/ 	.string	"Cuda compilation tools, release 13.0, V13.0.88"
        /*0030*/ 	.string	"Build cuda_13.0.r13.0/compiler.36424714_0"
        /*0030*/ 	.string	"-arch sm_100a -m 64 "



//--------------------- .note.nv.cuinfo           --------------------------
	.section	.note.nv.cuinfo,"",@"SHT_NOTE"
	.sectionflags	@"SHF_NOTE_NV_CUINFO"
        /*0018*/ 	.short	0x0002
        /*001a*/ 	.short	0x0064
        /*001c*/ 	.short	0x0082
	.zero		2


//--------------------- .nv.info                  --------------------------
	.section	.nv.info,"",@"SHT_CUDA_INFO"
	.align	4


	//----- nvinfo : EIATTR_REGCOUNT
	.align		4
        /*0000*/ 	.byte	0x04, 0x2f
        /*0002*/ 	.short	(.L_19 - .L_18)
	.align		4
.L_18:
        /*0004*/ 	.word	index@(_ZN7cutlass13device_kernelINS_4gemm6kernel13GemmUniversalIN4cute5tupleIJiiiiEEENS1_10collective13CollectiveMmaINS1_35MainloopSm100TmaUmmaWarpSpecializedILi4ELi2ELi4ENS5_IJNS4_1CILi4EEESB_NSA_ILi1EEEEEEEENS5_IJNSA_ILi128EEESF_NSA_ILi64EEEEEENS_6half_tENS5_IJlSC_lEEESI_SJ_NS4_8TiledMMAINS4_8MMA_AtomIJNS4_26SM100_MMA_F16BF16_2x1SM_SSISI_SI_fLi128ELi128ELNS4_4UMMA5MajorE0ELSO_0ELNSN_7ScaleInE0ELSP_0EEEEEENS4_6LayoutINS5_IJSC_SC_SC_EEENS5_IJNSA_ILi0EEESU_SU_EEEEENS5_IJNS4_10UnderscoreESX_SX_EEEEENS4_28SM100_TMA_2SM_LOAD_MULTICASTENS4_14ComposedLayoutINS4_7SwizzleILi3ELi4ELi3EEENS4_18smem_ptr_flag_bitsILi16EEENSS_INS5_IJNSA_ILi8EEESG_EEENS5_IJSG_SC_EEEEEEEvNS4_8identityES10_S1A_vS1B_EENS_8epilogue10collective18CollectiveEpilogueINS1D_23Sm100TmaWarpSpecializedILi4ELi2ELi16ELb1ELb0EEEJNS5_IJSG_SF_SG_EEENS5_IJNSS_ISG_SC_EENSS_INS5_IJNSA_ILi16EEENSA_ILi2EEEEEENS5_IJSC_SG_EEEEEEEESI_SJ_SI_SJ_NS1D_6fusion15FusionCallbacksIS1H_NS1Q_17LinearCombinationISI_fSI_fLNS_15FloatRoundStyleE2EEES1I_S1P_JEEENS4_5SM1004TMEM4LOAD26SM100_TMEM_LOAD_32dp32b16xENS4_13SM90_TMA_LOADENS11_INS12_ILi1ELi4ELi3EEES15_NSS_INS5_IJS16_S1K_EEENS5_IJS1K_SC_EEEEEEENS4_39AutoVectorizingCopyWithAssumedAlignmentILi128EEENS4_14SM90_TMA_STOREES25_S27_S27_EEEvvEEEEvNT_6ParamsE)
        /*0008*/ 	.word	0x00000045


	//----- nvinfo : EIATTR_FRAME_SIZE
	.align		4
.L_19:
        /*000c*/ 	.byte	0x04, 0x11
        /*000e*/ 	.short	(.L_21 - .L_20)
	.align		4
.L_20:
        /*0010*/ 	.word	index@($__internal_2_$__cuda_sm10x_tcgen05_guardrail_trap_unallocated_columns_being_dealloced)
        /*0014*/ 	.word	0x00000000


	//----- nvinfo : EIATTR_FRAME_SIZE
	.align		4
.L_21:
        /*0018*/ 	.byte	0x04, 0x11
        /*001a*/ 	.short	(.L_23 - .L_22)
	.align		4
.L_22:
        /*001c*/ 	.word	index@($__internal_1_$__cuda_sm10x_tcgen05_guardrail_trap_phase_invalid_during_alloc)
        /*0020*/ 	.word	0x00000000


	//----- nvinfo : EIATTR_FRAME_SIZE
	.align		4
.L_23:
        /*0024*/ 	.byte	0x04, 0x11
        /*0026*/ 	.short	(.L_25 - .L_24)
	.align		4
.L_24:
        /*0028*/ 	.word	index@($__internal_0_$__cuda_sm10x_tcgen05_guardrail_trap_col_being_dealloced_not_returned_by_alloc)
        /*002c*/ 	.word	0x00000000


	//----- nvinfo : EIATTR_FRAME_SIZE
	.align		4
.L_25:
        /*0030*/ 	.byte	0x04, 0x11
        /*0032*/ 	.short	(.L_27 - .L_26)
	.align		4
.L_26:
        /*0034*/ 	.word	index@(_ZN7cutlass13device_kernelINS_4gemm6kernel13GemmUniversalIN4cute5tupleIJiiiiEEENS1_10collective13CollectiveMmaINS1_35MainloopSm100TmaUmmaWarpSpecializedILi4ELi2ELi4ENS5_IJNS4_1CILi4EEESB_NSA_ILi1EEEEEEEENS5_IJNSA_ILi128EEESF_NSA_ILi64EEEEEENS_6half_tENS5_IJlSC_lEEESI_SJ_NS4_8TiledMMAINS4_8MMA_AtomIJNS4_26SM100_MMA_F16BF16_2x1SM_SSISI_SI_fLi128ELi128ELNS4_4UMMA5MajorE0ELSO_0ELNSN_7ScaleInE0ELSP_0EEEEEENS4_6LayoutINS5_IJSC_SC_SC_EEENS5_IJNSA_ILi0EEESU_SU_EEEEENS5_IJNS4_10UnderscoreESX_SX_EEEEENS4_28SM100_TMA_2SM_LOAD_MULTICASTENS4_14ComposedLayoutINS4_7SwizzleILi3ELi4ELi3EEENS4_18smem_ptr_flag_bitsILi16EEENSS_INS5_IJNSA_ILi8EEESG_EEENS5_IJSG_SC_EEEEEEEvNS4_8identityES10_S1A_vS1B_EENS_8epilogue10collective18CollectiveEpilogueINS1D_23Sm100TmaWarpSpecializedILi4ELi2ELi16ELb1ELb0EEEJNS5_IJSG_SF_SG_EEENS5_IJNSS_ISG_SC_EENSS_INS5_IJNSA_ILi16EEENSA_ILi2EEEEEENS5_IJSC_SG_EEEEEEEESI_SJ_SI_SJ_NS1D_6fusion15FusionCallbacksIS1H_NS1Q_17LinearCombinationISI_fSI_fLNS_15FloatRoundStyleE2EEES1I_S1P_JEEENS4_5SM1004TMEM4LOAD26SM100_TMEM_LOAD_32dp32b16xENS4_13SM90_TMA_LOADENS11_INS12_ILi1ELi4ELi3EEES15_NSS_INS5_IJS16_S1K_EEENS5_IJS1K_SC_EEEEEEENS4_39AutoVectorizingCopyWithAssumedAlignmentILi128EEENS4_14SM90_TMA_STOREES25_S27_S27_EEEvvEEEEvNT_6ParamsE)
        /*0038*/ 	.word	0x00000000


	//----- nvinfo : EIATTR_MIN_STACK_SIZE
	.align		4
.L_27:
        /*003c*/ 	.byte	0x04, 0x12
        /*003e*/ 	.short	(.L_29 - .L_28)
	.align		4
.L_28:
        /*0040*/ 	.word	index@(_ZN7cutlass13device_kernelINS_4gemm6kernel13GemmUniversalIN4cute5tupleIJiiiiEEENS1_10collective13CollectiveMmaINS1_35MainloopSm100TmaUmmaWarpSpecializedILi4ELi2ELi4ENS5_IJNS4_1CILi4EEESB_NSA_ILi1EEEEEEEENS5_IJNSA_ILi128EEESF_NSA_ILi64EEEEEENS_6half_tENS5_IJlSC_lEEESI_SJ_NS4_8TiledMMAINS4_8MMA_AtomIJNS4_26SM100_MMA_F16BF16_2x1SM_SSISI_SI_fLi128ELi128ELNS4_4UMMA5MajorE0ELSO_0ELNSN_7ScaleInE0ELSP_0EEEEEENS4_6LayoutINS5_IJSC_SC_SC_EEENS5_IJNSA_ILi0EEESU_SU_EEEEENS5_IJNS4_10UnderscoreESX_SX_EEEEENS4_28SM100_TMA_2SM_LOAD_MULTICASTENS4_14ComposedLayoutINS4_7SwizzleILi3ELi4ELi3EEENS4_18smem_ptr_flag_bitsILi16EEENSS_INS5_IJNSA_ILi8EEESG_EEENS5_IJSG_SC_EEEEEEEvNS4_8identityES10_S1A_vS1B_EENS_8epilogue10collective18CollectiveEpilogueINS1D_23Sm100TmaWarpSpecializedILi4ELi2ELi16ELb1ELb0EEEJNS5_IJSG_SF_SG_EEENS5_IJNSS_ISG_SC_EENSS_INS5_IJNSA_ILi16EEENSA_ILi2EEEEEENS5_IJSC_SG_EEEEEEEESI_SJ_SI_SJ_NS1D_6fusion15FusionCallbacksIS1H_NS1Q_17LinearCombinationISI_fSI_fLNS_15FloatRoundStyleE2EEES1I_S1P_JEEENS4_5SM1004TMEM4LOAD26SM100_TMEM_LOAD_32dp32b16xENS4_13SM90_TMA_LOADENS11_INS12_ILi1ELi4ELi3EEES15_NSS_INS5_IJS16_S1K_EEENS5_IJS1K_SC_EEEEEEENS4_39AutoVectorizingCopyWithAssumedAlignmentILi128EEENS4_14SM90_TMA_STOREES25_S27_S27_EEEvvEEEEvNT_6ParamsE)
        /*0044*/ 	.word	0x00000000
.L_29:


//--------------------- .nv.compat                --------------------------
	.section	.nv.compat,"",@"SHT_CUDA_COMPAT_INFO"
	.align	4
        /*0000*/ 	.byte	0x02, 0x09, 0x01, 0x00, 0x02, 0x02, 0x02, 0x00, 0x02, 0x05, 0x05, 0x00, 0x03, 0x07, 0x01, 0x01
        /*0010*/ 	.byte	0x02, 0x03, 0x01, 0x00, 0x02, 0x06, 0x01, 0x00, 0x04, 0x0b, 0x08, 0x00, 0x09, 0x00, 0x00, 0x00
        /*0020*/ 	.byte	0x00, 0x00, 0x00, 0x00


//--------------------- .nv.info._ZN7cutlass13device_kernelINS_4gemm6kernel13GemmUniversalIN4cute5tupleIJiiiiEEENS1_10collective13CollectiveMmaINS1_35MainloopSm100TmaUmmaWarpSpecializedILi4ELi2ELi4ENS5_IJNS4_1CILi4EEESB_NSA_ILi1EEEEEEEENS5_IJNSA_ILi128EEESF_NSA_ILi64EEEEEENS_6half_tENS5_IJlSC_lEEESI_SJ_NS4_8TiledMMAINS4_8MMA_AtomIJNS4_26SM100_MMA_F16BF16_2x1SM_SSISI_SI_fLi128ELi128ELNS4_4UMMA5MajorE0ELSO_0ELNSN_7ScaleInE0ELSP_0EEEEEENS4_6LayoutINS5_IJSC_SC_SC_EEENS5_IJNSA_ILi0EEESU_SU_EEEEENS5_IJNS4_10UnderscoreESX_SX_EEEEENS4_28SM100_TMA_2SM_LOAD_MULTICASTENS4_14ComposedLayoutINS4_7SwizzleILi3ELi4ELi3EEENS4_18smem_ptr_flag_bitsILi16EEENSS_INS5_IJNSA_ILi8EEESG_EEENS5_IJSG_SC_EEEEEEEvNS4_8identityES10_S1A_vS1B_EENS_8epilogue10collective18CollectiveEpilogueINS1D_23Sm100TmaWarpSpecializedILi4ELi2ELi16ELb1ELb0EEEJNS5_IJSG_SF_SG_EEENS5_IJNSS_ISG_SC_EENSS_INS5_IJNSA_ILi16EEENSA_ILi2EEEEEENS5_IJSC_SG_EEEEEEEESI_SJ_SI_SJ_NS1D_6fusion15FusionCallbacksIS1H_NS1Q_17LinearCombinationISI_fSI_fLNS_15FloatRoundStyleE2EEES1I_S1P_JEEENS4_5SM1004TMEM4LOAD26SM100_TMEM_LOAD_32dp32b16xENS4_13SM90_TMA_LOADENS11_INS12_ILi1ELi4ELi3EEES15_NSS_INS5_IJS16_S1K_EEENS5_IJS1K_SC_EEEEEEENS4_39AutoVectorizingCopyWithAssumedAlignmentILi128EEENS4_14SM90_TMA_STOREES25_S27_S27_EEEvvEEEEvNT_6ParamsE --------------------------
	.section	.nv.info._ZN7cutlass13device_kernelINS_4gemm6kernel13GemmUniversalIN4cute5tupleIJiiiiEEENS1_10collective13CollectiveMmaINS1_35MainloopSm100TmaUmmaWarpSpecializedILi4ELi2ELi4ENS5_IJNS4_1CILi4EEESB_NSA_ILi1EEEEEEEENS5_IJNSA_ILi128EEESF_NSA_ILi64EEEEEENS_6half_tENS5_IJlSC_lEEESI_SJ_NS4_8TiledMMAINS4_8MMA_AtomIJNS4_26SM100_MMA_F16BF16_2x1SM_SSISI_SI_fLi128ELi128ELNS4_4UMMA5MajorE0ELSO_0ELNSN_7ScaleInE0ELSP_0EEEEEENS4_6LayoutINS5_IJSC_SC_SC_EEENS5_IJNSA_ILi0EEESU_SU_EEEEENS5_IJNS4_10UnderscoreESX_SX_EEEEENS4_28SM100_TMA_2SM_LOAD_MULTICASTENS4_14ComposedLayoutINS4_7SwizzleILi3ELi4ELi3EEENS4_18smem_ptr_flag_bitsILi16EEENSS_INS5_IJNSA_ILi8EEESG_EEENS5_IJSG_SC_EEEEEEEvNS4_8identityES10_S1A_vS1B_EENS_8epilogue10collective18CollectiveEpilogueINS1D_23Sm100TmaWarpSpecializedILi4ELi2ELi16ELb1ELb0EEEJNS5_IJSG_SF_SG_EEENS5_IJNSS_ISG_SC_EENSS_INS5_IJNSA_ILi16EEENSA_ILi2EEEEEENS5_IJSC_SG_EEEEEEEESI_SJ_SI_SJ_NS1D_6fusion15FusionCallbacksIS1H_NS1Q_17LinearCombinationISI_fSI_fLNS_15FloatRoundStyleE2EEES1I_S1P_JEEENS4_5SM1004TMEM4LOAD26SM100_TMEM_LOAD_32dp32b16xENS4_13SM90_TMA_LOADENS11_INS12_ILi1ELi4ELi3EEES15_NSS_INS5_IJS16_S1K_EEENS5_IJS1K_SC_EEEEEEENS4_39AutoVectorizingCopyWithAssumedAlignmentILi128EEENS4_14SM90_TMA_STOREES25_S27_S27_EEEvvEEEEvNT_6ParamsE,"",@"SHT_CUDA_INFO"
	.sectionflags	@""
	.align	4


	//----- nvinfo : EIATTR_CUDA_API_VERSION
	.align		4
        /*0000*/ 	.byte	0x04, 0x37
        /*0002*/ 	.short	(.L_31 - .L_30)
.L_30:
        /*0004*/ 	.word	0x00000082


	//----- nvinfo : EIATTR_KPARAM_INFO
	.align		4
.L_31:
        /*0008*/ 	.byte	0x04, 0x17
        /*000a*/ 	.short	(.L_33 - .L_32)
.L_32:
        /*000c*/ 	.word	0x00000000
        /*0010*/ 	.short	0x0000
        /*0012*/ 	.short	0x0000
        /*0014*/ 	.byte	0x00, 0xf0, 0x01, 0x20


	//----- nvinfo : EIATTR_AT_ENTRY_FRAGMENTS
	.align		4
.L_33:
        /*0018*/ 	.byte	0x04, 0x4f
        /*001a*/ 	.short	(.L_35 - .L_34)


	//   ....[0]....
.L_34:
        /*001c*/ 	.word	0x00000007


	//----- nvinfo : EIATTR_RESERVED_SMEM_USED
	.align		4
.L_35:
        /*0020*/ 	.byte	0x01, 0x41
	.zero		2


	//----- nvinfo : EIATTR_SPARSE_MMA_MASK
	.align		4
        /*0024*/ 	.byte	0x03, 0x50
        /*0026*/ 	.short	0x0000


	//----- nvinfo : EIATTR_TCGEN05_2CTA_USED
	.align		4
        /*0028*/ 	.byte	0x01, 0x52
	.zero		2


	//----- nvinfo : EIATTR_MAXREG_COUNT
	.align		4
        /*002c*/ 	.byte	0x03, 0x1b
        /*002e*/ 	.short	0x00ff


	//----- nvinfo : EIATTR_NUM_BARRIERS
	.align		4
        /*0030*/ 	.byte	0x02, 0x4c
        /*0032*/ 	.byte	0x07
	.zero		1


	//----- nvinfo : EIATTR_EXTERNS
	.align		4
        /*0034*/ 	.byte	0x04, 0x0f
        /*0036*/ 	.short	(.L_37 - .L_36)


	//   ....[0]....
	.align		4
.L_36:
        /*0038*/ 	.word	index@(__assertfail)


	//----- nvinfo : EIATTR_MERCURY_ISA_VERSION
	.align		4
.L_37:
        /*003c*/ 	.byte	0x03, 0x5f
        /*003e*/ 	.short	0x0101


	//----- nvinfo : EIATTR_INT_WARP_WIDE_INSTR_OFFSETS
	.align		4
        /*0040*/ 	.byte	0x04, 0x31
        /*0042*/ 	.short	(.L_39 - .L_38)


	//   ....[0]....
.L_38:
        /*0044*/ 	.word	0x00000d60


	//   ....[1]....
        /*0048*/ 	.word	0x00000e00


	//   ....[2]....
        /*004c*/ 	.word	0x000045e0


	//   ....[3]....
        /*0050*/ 	.word	0x00004610


	//   ....[4]....
        /*0054*/ 	.word	0x00004630


	//   ....[5]....
        /*0058*/ 	.word	0x00005170


	//   ....[6]....
        /*005c*/ 	.word	0x00005210


	//   ....[7]....
        /*0060*/ 	.word	0x000052d0


	//   ....[8]....
        /*0064*/ 	.word	0x00005340


	//   ....[9]....
        /*0068*/ 	.word	0x00005400


	//   ....[10]....
        /*006c*/ 	.word	0x000054a0


	//   ....[11]....
        /*0070*/ 	.word	0x00005510


	//   ....[12]....
        /*0074*/ 	.word	0x000055d0


	//   ....[13]....
        /*0078*/ 	.word	0x00005670


	//   ....[14]....
        /*007c*/ 	.word	0x00005710


	//   ....[15]....
        /*0080*/ 	.word	0x00005800


	//   ....[16]....
        /*0084*/ 	.word	0x000058d0


	//----- nvinfo : EIATTR_COOP_GROUP_MASK_REGIDS
	.align		4
.L_39:
        /*0088*/ 	.byte	0x04, 0x29
        /*008a*/ 	.short	(.L_41 - .L_40)


	//   ....[0]....
.L_40:
        /*008c*/ 	.word	0xffffffff


	//   ....[1]....
        /*0090*/ 	.word	0xffffffff


	//   ....[2]....
        /*0094*/ 	.word	0xffffffff


	//   ....[3]....
        /*0098*/ 	.word	0xffffffff


	//   ....[4]....
        /*009c*/ 	.word	0xffffffff


	//   ....[5]....
        /*00a0*/ 	.word	0xffffffff


	//   ....[6]....
        /*00a4*/ 	.word	0xffffffff


	//   ....[7]....
        /*00a8*/ 	.word	0xffffffff


	//   ....[8]....
        /*00ac*/ 	.word	0xffffffff


	//   ....[9]....
        /*00b0*/ 	.word	0xffffffff


	//   ....[10]....
        /*00b4*/ 	.word	0xffffffff


	//   ....[11]....
        /*00b8*/ 	.word	0xffffffff


	//   ....[12]....
        /*00bc*/ 	.word	0xffffffff


	//   ....[13]....
        /*00c0*/ 	.word	0xffffffff


	//----- nvinfo : EIATTR_COOP_GROUP_INSTR_OFFSETS
	.align		4
.L_41:
        /*00c4*/ 	.byte	0x04, 0x28
        /*00c6*/ 	.short	(.L_43 - .L_42)


	//   ....[0]....
.L_42:
        /*00c8*/ 	.word	0x000000b0


	//   ....[1]....
        /*00cc*/ 	.word	0x00000510


	//   ....[2]....
        /*00d0*/ 	.word	0x000006d0


	//   ....[3]....
        /*00d4*/ 	.word	0x00000860


	//   ....[4]....
        /*00d8*/ 	.word	0x00000950


	//   ....[5]....
        /*00dc*/ 	.word	0x00000ab0


	//   ....[6]....
        /*00e0*/ 	.word	0x00000c40


	//   ....[7]....
        /*00e4*/ 	.word	0x00000e80


	//   ....[8]....
        /*00e8*/ 	.word	0x00002510


	//   ....[9]....
        /*00ec*/ 	.word	0x000033c0


	//   ....[10]....
        /*00f0*/ 	.word	0x00003890


	//   ....[11]....
        /*00f4*/ 	.word	0x000038c0


	//   ....[12]....
        /*00f8*/ 	.word	0x000044e0


	//   ....[13]....
        /*00fc*/ 	.word	0x000046f0


	//----- nvinfo : EIATTR_VRC_CTA_INIT_COUNT
	.align		4
.L_43:
        /*0100*/ 	.byte	0x02, 0x4a
        /*0102*/ 	.byte	0x80
	.zero		1


	//----- nvinfo : EIATTR_SYSCALL_OFFSETS
	.align		4
        /*0104*/ 	.byte	0x04, 0x46
        /*0106*/ 	.short	(.L_45 - .L_44)


	//   ....[0]....
.L_44:
        /*0108*/ 	.word	0x00006450


	//   ....[1]....
        /*010c*/ 	.word	0x00006540


	//   ....[2]....
        /*0110*/ 	.word	0x00006c70


	//   ....[3]....
        /*0114*/ 	.word	0x000075a0


	//   ....[4]....
        /*0118*/ 	.word	0x00007e70


	//   ....[5]....
        /*011c*/ 	.word	0x00008740


	//----- nvinfo : EIATTR_MBARRIER_INSTR_OFFSETS
	.align		4
.L_45:
        /*0120*/ 	.byte	0x04, 0x39
        /*0122*/ 	.short	(.L_47 - .L_46)


	//   ....[0]....
.L_46:
        /*0124*/ 	.word	0x00000640
        /*0128*/ 	.word	0x000000ff
        /*012c*/ 	.word	0x00000000
        /*0130*/ 	.short	0x0100
        /*0132*/ 	.byte	0x04
	.zero		1


	//   ....[1]....
        /*0134*/ 	.word	0x00000650
        /*0138*/ 	.word	0x000000ff
        /*013c*/ 	.word	0x00000020
        /*0140*/ 	.short	0x0100
        /*0142*/ 	.byte	0x04
	.zero		1


	//   ....[2]....
        /*0144*/ 	.word	0x00000660
        /*0148*/ 	.word	0x000000ff
        /*014c*/ 	.word	0x00000008
        /*0150*/ 	.short	0x0100
        /*0152*/ 	.byte	0x04
	.zero		1


	//   ....[3]....
        /*0154*/ 	.word	0x00000670
        /*0158*/ 	.word	0x000000ff
        /*015c*/ 	.word	0x00000028
        /*0160*/ 	.short	0x0100
        /*0162*/ 	.byte	0x04
	.zero		1


	//   ....[4]....
        /*0164*/ 	.word	0x00000680
        /*0168*/ 	.word	0x000000ff
        /*016c*/ 	.word	0x00000010
        /*0170*/ 	.short	0x0100
        /*0172*/ 	.byte	0x04
	.zero		1


	//   ....[5]....
        /*0174*/ 	.word	0x00000690
        /*0178*/ 	.word	0x000000ff
        /*017c*/ 	.word	0x00000030
        /*0180*/ 	.short	0x0100
        /*0182*/ 	.byte	0x04
	.zero		1


	//   ....[6]....
        /*0184*/ 	.word	0x000006a0
        /*0188*/ 	.word	0x000000ff
        /*018c*/ 	.word	0x00000018
        /*0190*/ 	.short	0x0100
        /*0192*/ 	.byte	0x04
	.zero		1


	//   ....[7]....
        /*0194*/ 	.word	0x000006b0
        /*0198*/ 	.word	0x000000ff
        /*019c*/ 	.word	0x00000038
        /*01a0*/ 	.short	0x0100
        /*01a2*/ 	.byte	0x04
	.zero		1


	//   ....[8]....
        /*01a4*/ 	.word	0x000007d0
        /*01a8*/ 	.word	0x000000ff
        /*01ac*/ 	.word	0x00000040
        /*01b0*/ 	.short	0x0100
        /*01b2*/ 	.byte	0x04
	.zero		1


	//   ....[9]....
        /*01b4*/ 	.word	0x000007e0
        /*01b8*/ 	.word	0x000000ff
        /*01bc*/ 	.word	0x00000060
        /*01c0*/ 	.short	0x0100
        /*01c2*/ 	.byte	0x04
	.zero		1


	//   ....[10]....
        /*01c4*/ 	.word	0x000007f0
        /*01c8*/ 	.word	0x000000ff
        /*01cc*/ 	.word	0x00000048
        /*01d0*/ 	.short	0x0100
        /*01d2*/ 	.byte	0x04
	.zero		1


	//   ....[11]....
        /*01d4*/ 	.word	0x00000800
        /*01d8*/ 	.word	0x000000ff
        /*01dc*/ 	.word	0x00000068
        /*01e0*/ 	.short	0x0100
        /*01e2*/ 	.byte	0x04
	.zero		1


	//   ....[12]....
        /*01e4*/ 	.word	0x00000810
        /*01e8*/ 	.word	0x000000ff
        /*01ec*/ 	.word	0x00000050
        /*01f0*/ 	.short	0x0100
        /*01f2*/ 	.byte	0x04
	.zero		1


	//   ....[13]....
        /*01f4*/ 	.word	0x00000820
        /*01f8*/ 	.word	0x000000ff
        /*01fc*/ 	.word	0x00000070
        /*0200*/ 	.short	0x0100
        /*0202*/ 	.byte	0x04
	.zero		1


	//   ....[14]....
        /*0204*/ 	.word	0x00000830
        /*0208*/ 	.word	0x000000ff
        /*020c*/ 	.word	0x00000058
        /*0210*/ 	.short	0x0100
        /*0212*/ 	.byte	0x04
	.zero		1


	//   ....[15]....
        /*0214*/ 	.word	0x00000840
        /*0218*/ 	.word	0x000000ff
        /*021c*/ 	.word	0x00000078
        /*0220*/ 	.short	0x0100
        /*0222*/ 	.byte	0x04
	.zero		1


	//   ....[16]....
        /*0224*/ 	.word	0x00000920
        /*0228*/ 	.word	0x000000ff
        /*022c*/ 	.word	0x00000080
        /*0230*/ 	.short	0x0100
        /*0232*/ 	.byte	0x06
	.zero		1


	//   ....[17]....
        /*0234*/ 	.word	0x00000930
        /*0238*/ 	.word	0x000000ff
        /*023c*/ 	.word	0x00000088
        /*0240*/ 	.short	0x0100
        /*0242*/ 	.byte	0x06
	.zero		1


	//   ....[18]....
        /*0244*/ 	.word	0x00000a60
        /*0248*/ 	.word	0x000000ff
        /*024c*/ 	.word	0x00000090
        /*0250*/ 	.short	0x0100
        /*0252*/ 	.byte	0x06
	.zero		1


	//   ....[19]....
        /*0254*/ 	.word	0x00000a70
        /*0258*/ 	.word	0x000000ff
        /*025c*/ 	.word	0x000000a0
        /*0260*/ 	.short	0x0100
        /*0262*/ 	.byte	0x06
	.zero		1


	//   ....[20]....
        /*0264*/ 	.word	0x00000a80
        /*0268*/ 	.word	0x000000ff
        /*026c*/ 	.word	0x00000098
        /*0270*/ 	.short	0x0100
        /*0272*/ 	.byte	0x06
	.zero		1


	//   ....[21]....
        /*0274*/ 	.word	0x00000a90
        /*0278*/ 	.word	0x000000ff
        /*027c*/ 	.word	0x000000a8
        /*0280*/ 	.short	0x0100
        /*0282*/ 	.byte	0x06
	.zero		1


	//   ....[22]....
        /*0284*/ 	.word	0x00000bb0
        /*0288*/ 	.word	0x000000ff
        /*028c*/ 	.word	0x000000b0
        /*0290*/ 	.short	0x0100
        /*0292*/ 	.byte	0x04
	.zero		1


	//   ....[23]....
        /*0294*/ 	.word	0x00000bc0
        /*0298*/ 	.word	0x000000ff
        /*029c*/ 	.word	0x000000d0
        /*02a0*/ 	.short	0x0100
        /*02a2*/ 	.byte	0x04
	.zero		1


	//   ....[24]....
        /*02a4*/ 	.word	0x00000bd0
        /*02a8*/ 	.word	0x000000ff
        /*02ac*/ 	.word	0x000000b8
        /*02b0*/ 	.short	0x0100
        /*02b2*/ 	.byte	0x04
	.zero		1


	//   ....[25]....
        /*02b4*/ 	.word	0x00000be0
        /*02b8*/ 	.word	0x000000ff
        /*02bc*/ 	.word	0x000000d8
        /*02c0*/ 	.short	0x0100
        /*02c2*/ 	.byte	0x04
	.zero		1


	//   ....[26]....
        /*02c4*/ 	.word	0x00000bf0
        /*02c8*/ 	.word	0x000000ff
        /*02cc*/ 	.word	0x000000c0
        /*02d0*/ 	.short	0x0100
        /*02d2*/ 	.byte	0x04
	.zero		1


	//   ....[27]....
        /*02d4*/ 	.word	0x00000c00
        /*02d8*/ 	.word	0x000000ff
        /*02dc*/ 	.word	0x000000e0
        /*02e0*/ 	.short	0x0100
        /*02e2*/ 	.byte	0x04
	.zero		1


	//   ....[28]....
        /*02e4*/ 	.word	0x00000c10
        /*02e8*/ 	.word	0x000000ff
        /*02ec*/ 	.word	0x000000c8
        /*02f0*/ 	.short	0x0100
        /*02f2*/ 	.byte	0x04
	.zero		1


	//   ....[29]....
        /*02f4*/ 	.word	0x00000c20
        /*02f8*/ 	.word	0x000000ff
        /*02fc*/ 	.word	0x000000e8
        /*0300*/ 	.short	0x0100
        /*0302*/ 	.byte	0x04
	.zero		1


	//   ....[30]....
        /*0304*/ 	.word	0x00000d10
        /*0308*/ 	.word	0x000000ff
        /*030c*/ 	.word	0x000000f0
        /*0310*/ 	.short	0x0100
        /*0312*/ 	.byte	0x04
	.zero		1


	//   ....[31]....
        /*0314*/ 	.word	0x00000d20
        /*0318*/ 	.word	0x000000ff
        /*031c*/ 	.word	0x00000100
        /*0320*/ 	.short	0x0100
        /*0322*/ 	.byte	0x04
	.zero		1


	//   ....[32]....
        /*0324*/ 	.word	0x00000d30
        /*0328*/ 	.word	0x000000ff
        /*032c*/ 	.word	0x000000f8
        /*0330*/ 	.short	0x0100
        /*0332*/ 	.byte	0x04
	.zero		1


	//   ....[33]....
        /*0334*/ 	.word	0x00000d40
        /*0338*/ 	.word	0x000000ff
        /*033c*/ 	.word	0x00000108
        /*0340*/ 	.short	0x0100
        /*0342*/ 	.byte	0x04
	.zero		1


	//   ....[34]....
        /*0344*/ 	.word	0x00000e40
        /*0348*/ 	.word	0x000000ff
        /*034c*/ 	.word	0x00000110
        /*0350*/ 	.short	0x0100
        /*0352*/ 	.byte	0x06
	.zero		1


	//   ....[35]....
        /*0354*/ 	.word	0x00001cb0
        /*0358*/ 	.word	0x00000000
        /*035c*/ 	.word	0x00000100
        /*0360*/ 	.short	0x010a
        /*0362*/ 	.byte	0xff
	.zero		1


	//   ....[36]....
        /*0364*/ 	.word	0x00001ce0
        /*0368*/ 	.word	0x00000000
        /*036c*/ 	.word	0x000000f0
        /*0370*/ 	.short	0x0101
        /*0372*/ 	.byte	0xff
	.zero		1


	//   ....[37]....
        /*0374*/ 	.word	0x00001da0
        /*0378*/ 	.word	0x000000ff
        /*037c*/ 	.word	0x00000020
        /*0380*/ 	.short	0x010a
        /*0382*/ 	.byte	0x04
	.zero		1


	//   ....[38]....
        /*0384*/ 	.word	0x00001e70
        /*0388*/ 	.word	0x000000ff
        /*038c*/ 	.word	0x00000020
        /*0390*/ 	.short	0x010a
        /*0392*/ 	.byte	0x21
	.zero		1


	//   ....[39]....
        /*0394*/ 	.word	0x00002020
        /*0398*/ 	.word	0x000000ff
        /*039c*/ 	.word	0x00000020
        /*03a0*/ 	.short	0x010a
        /*03a2*/ 	.byte	0x05
	.zero		1


	//   ....[40]....
        /*03a4*/ 	.word	0x00002170
        /*03a8*/ 	.word	0x000000ff
        /*03ac*/ 	.word	0x00000088
        /*03b0*/ 	.short	0x0101
        /*03b2*/ 	.byte	0x06
	.zero		1


	//   ....[41]....
        /*03b4*/ 	.word	0x00002190
        /*03b8*/ 	.word	0x000000ff
        /*03bc*/ 	.word	0x00000020
        /*03c0*/ 	.short	0x010a
        /*03c2*/ 	.byte	0x04
	.zero		1


	//   ....[42]....
        /*03c4*/ 	.word	0x00002210
        /*03c8*/ 	.word	0x000000ff
        /*03cc*/ 	.word	0x00000020
        /*03d0*/ 	.short	0x010a
        /*03d2*/ 	.byte	0x11
	.zero		1


	//   ....[43]....
        /*03d4*/ 	.word	0x000023a0
        /*03d8*/ 	.word	0x000000ff
        /*03dc*/ 	.word	0x00000020
        /*03e0*/ 	.short	0x010a
        /*03e2*/ 	.byte	0x05
	.zero		1


	//   ....[44]....
        /*03e4*/ 	.word	0x00002540
        /*03e8*/ 	.word	0x00000003
        /*03ec*/ 	.word	0x00000090
        /*03f0*/ 	.short	0x010a
        /*03f2*/ 	.byte	0xff
	.zero		1


	//   ....[45]....
        /*03f4*/ 	.word	0x00002690
        /*03f8*/ 	.word	0x00000000
        /*03fc*/ 	.word	0x00000000
        /*0400*/ 	.short	0x0101
        /*0402*/ 	.byte	0xff
	.zero		1


	//   ....[46]....
        /*0404*/ 	.word	0x00002c40
        /*0408*/ 	.word	0x000000ff
        /*040c*/ 	.word	0x00000000
        /*0410*/ 	.short	0x010a
        /*0412*/ 	.byte	0x04
	.zero		1


	//   ....[47]....
        /*0414*/ 	.word	0x00002cd0
        /*0418*/ 	.word	0x000000ff
        /*041c*/ 	.word	0x00000000
        /*0420*/ 	.short	0x010a
        /*0422*/ 	.byte	0x05
	.zero		1


	//   ....[48]....
        /*0424*/ 	.word	0x00002d60
        /*0428*/ 	.word	0x000000ff
        /*042c*/ 	.word	0x00000000
        /*0430*/ 	.short	0x010a
        /*0432*/ 	.byte	0x05
	.zero		1


	//   ....[49]....
        /*0434*/ 	.word	0x00002e00
        /*0438*/ 	.word	0x00000000
        /*043c*/ 	.word	0x00000000
        /*0440*/ 	.short	0x010a
        /*0442*/ 	.byte	0xff
	.zero		1


	//   ....[50]....
        /*0444*/ 	.word	0x00002f20
        /*0448*/ 	.word	0x00000002
        /*044c*/ 	.word	0x000000f0
        /*0450*/ 	.short	0x010a
        /*0452*/ 	.byte	0xff
	.zero		1


	//   ....[51]....
        /*0454*/ 	.word	0x00002f90
        /*0458*/ 	.word	0x00000002
        /*045c*/ 	.word	0x00000000
        /*0460*/ 	.short	0x0101
        /*0462*/ 	.byte	0xff
	.zero		1


	//   ....[52]....
        /*0464*/ 	.word	0x00002fb0
        /*0468*/ 	.word	0x000000ff
        /*046c*/ 	.word	0x000000a0
        /*0470*/ 	.short	0x010a
        /*0472*/ 	.byte	0x04
	.zero		1


	//   ....[53]....
        /*0474*/ 	.word	0x000030d0
        /*0478*/ 	.word	0x00000002
        /*047c*/ 	.word	0x00000090
        /*0480*/ 	.short	0x010a
        /*0482*/ 	.byte	0xff
	.zero		1


	//   ....[54]....
        /*0484*/ 	.word	0x000031d0
        /*0488*/ 	.word	0x00000002
        /*048c*/ 	.word	0x00000000
        /*0490*/ 	.short	0x0101
        /*0492*/ 	.byte	0xff
	.zero		1


	//   ....[55]....
        /*0494*/ 	.word	0x00003260
        /*0498*/ 	.word	0x000000ff
        /*049c*/ 	.word	0x000000a0
        /*04a0*/ 	.short	0x0106
        /*04a2*/ 	.byte	0x04
	.zero		1


	//   ....[56]....
        /*04a4*/ 	.word	0x00003280
        /*04a8*/ 	.word	0x000000ff
        /*04ac*/ 	.word	0x000000a0
        /*04b0*/ 	.short	0x010a
        /*04b2*/ 	.byte	0x04
	.zero		1


	//   ....[57]....
        /*04b4*/ 	.word	0x00003310
        /*04b8*/ 	.word	0x000000ff
        /*04bc*/ 	.word	0x000000a0
        /*04c0*/ 	.short	0x0106
        /*04c2*/ 	.byte	0x07
	.zero		1


	//   ....[58]....
        /*04c4*/ 	.word	0x00003350
        /*04c8*/ 	.word	0x00000000
        /*04cc*/ 	.word	0x000000a0
        /*04d0*/ 	.short	0x010a
        /*04d2*/ 	.byte	0xff
	.zero		1


	//   ....[59]....
        /*04d4*/ 	.word	0x00003590
        /*04d8*/ 	.word	0x000000ff
        /*04dc*/ 	.word	0x00000008
        /*04e0*/ 	.short	0x010a
        /*04e2*/ 	.byte	0x05
	.zero		1


	//   ....[60]....
        /*04e4*/ 	.word	0x000035b0
        /*04e8*/ 	.word	0x000000ff
        /*04ec*/ 	.word	0x00000008
        /*04f0*/ 	.short	0x010a
        /*04f2*/ 	.byte	0x05
	.zero		1


	//   ....[61]....
        /*04f4*/ 	.word	0x00003740
        /*04f8*/ 	.word	0x000000ff
        /*04fc*/ 	.word	0x00000008
        /*0500*/ 	.short	0x010a
        /*0502*/ 	.byte	0x05
	.zero		1


	//   ....[62]....
        /*0504*/ 	.word	0x00003760
        /*0508*/ 	.word	0x000000ff
        /*050c*/ 	.word	0x00000008
        /*0510*/ 	.short	0x010a
        /*0512*/ 	.byte	0x05
	.zero		1


	//   ....[63]....
        /*0514*/ 	.word	0x00003820
        /*0518*/ 	.word	0x000000ff
        /*051c*/ 	.word	0x00000000
        /*0520*/ 	.short	0x0101
        /*0522*/ 	.byte	0x04
	.zero		1


	//   ....[64]....
        /*0524*/ 	.word	0x00003b60
        /*0528*/ 	.word	0x00000000
        /*052c*/ 	.word	0x00000090
        /*0530*/ 	.short	0x010a
        /*0532*/ 	.byte	0xff
	.zero		1


	//   ....[65]....
        /*0534*/ 	.word	0x00003c20
        /*0538*/ 	.word	0x00000000
        /*053c*/ 	.word	0x00000000
        /*0540*/ 	.short	0x0101
        /*0542*/ 	.byte	0xff
	.zero		1


	//   ....[66]....
        /*0544*/ 	.word	0x00003ce0
        /*0548*/ 	.word	0x000000ff
        /*054c*/ 	.word	0x00000000
        /*0550*/ 	.short	0x010a
        /*0552*/ 	.byte	0x04
	.zero		1


	//   ....[67]....
        /*0554*/ 	.word	0x00003cf0
        /*0558*/ 	.word	0x000000ff
        /*055c*/ 	.word	0x000000d0
        /*0560*/ 	.short	0x010a
        /*0562*/ 	.byte	0x1f
	.zero		1


	//   ....[68]....
        /*0564*/ 	.word	0x00003da0
        /*0568*/ 	.word	0x000000ff
        /*056c*/ 	.word	0x00000000
        /*0570*/ 	.short	0x010a
        /*0572*/ 	.byte	0x05
	.zero		1


	//   ....[69]....
        /*0574*/ 	.word	0x00003ed0
        /*0578*/ 	.word	0x000000ff
        /*057c*/ 	.word	0x00000000
        /*0580*/ 	.short	0x010a
        /*0582*/ 	.byte	0x04
	.zero		1


	//   ....[70]....
        /*0584*/ 	.word	0x000041d0
        /*0588*/ 	.word	0x000000ff
        /*058c*/ 	.word	0x00000000
        /*0590*/ 	.short	0x010a
        /*0592*/ 	.byte	0x04
	.zero		1


	//   ....[71]....
        /*0594*/ 	.word	0x00004260
        /*0598*/ 	.word	0x000000ff
        /*059c*/ 	.word	0x00000000
        /*05a0*/ 	.short	0x010a
        /*05a2*/ 	.byte	0x05
	.zero		1


	//   ....[72]....
        /*05a4*/ 	.word	0x000042f0
        /*05a8*/ 	.word	0x000000ff
        /*05ac*/ 	.word	0x00000000
        /*05b0*/ 	.short	0x010a
        /*05b2*/ 	.byte	0x05
	.zero		1


	//   ....[73]....
        /*05b4*/ 	.word	0x00004390
        /*05b8*/ 	.word	0x00000000
        /*05bc*/ 	.word	0x00000000
        /*05c0*/ 	.short	0x010a
        /*05c2*/ 	.byte	0xff
	.zero		1


	//   ....[74]....
        /*05c4*/ 	.word	0x000043d0
        /*05c8*/ 	.word	0x00000000
        /*05cc*/ 	.word	0x00000000
        /*05d0*/ 	.short	0x010a
        /*05d2*/ 	.byte	0xff
	.zero		1


	//   ....[75]....
        /*05d4*/ 	.word	0x00004440
        /*05d8*/ 	.word	0x000000ff
        /*05dc*/ 	.word	0x00000000
        /*05e0*/ 	.short	0x0101
        /*05e2*/ 	.byte	0x04
	.zero		1


	//   ....[76]....
        /*05e4*/ 	.word	0x00004480
        /*05e8*/ 	.word	0x000000ff
        /*05ec*/ 	.word	0x00000110
        /*05f0*/ 	.short	0x010a
        /*05f2*/ 	.byte	0x1a
	.zero		1


	//   ....[77]....
        /*05f4*/ 	.word	0x000044d0
        /*05f8*/ 	.word	0x000000ff
        /*05fc*/ 	.word	0x00000000
        /*0600*/ 	.short	0x0101
        /*0602*/ 	.byte	0x04
	.zero		1


	//   ....[78]....
        /*0604*/ 	.word	0x00004970
        /*0608*/ 	.word	0x0000000c
        /*060c*/ 	.word	0x00000090
        /*0610*/ 	.short	0x010a
        /*0612*/ 	.byte	0xff
	.zero		1


	//   ....[79]....
        /*0614*/ 	.word	0x00004ae0
        /*0618*/ 	.word	0x00000000
        /*061c*/ 	.word	0x00000000
        /*0620*/ 	.short	0x0101
        /*0622*/ 	.byte	0xff
	.zero		1


	//   ....[80]....
        /*0624*/ 	.word	0x00004f70
        /*0628*/ 	.word	0x000000ff
        /*062c*/ 	.word	0x00000088
        /*0630*/ 	.short	0x010a
        /*0632*/ 	.byte	0x15
	.zero		1


	//   ....[81]....
        /*0634*/ 	.word	0x000050f0
        /*0638*/ 	.word	0x000000ff
        /*063c*/ 	.word	0x00000060
        /*0640*/ 	.short	0x010a
        /*0642*/ 	.byte	0x15
	.zero		1


	//   ....[82]....
        /*0644*/ 	.word	0x000052f0
        /*0648*/ 	.word	0x000000ff
        /*064c*/ 	.word	0x00000040
        /*0650*/ 	.short	0x010b
        /*0652*/ 	.byte	0x15
	.zero		1


	//   ....[83]....
        /*0654*/ 	.word	0x00005300
        /*0658*/ 	.word	0x000000ff
        /*065c*/ 	.word	0x00000000
        /*0660*/ 	.short	0x0101
        /*0662*/ 	.byte	0x06
	.zero		1


	//   ....[84]....
        /*0664*/ 	.word	0x00005310
        /*0668*/ 	.word	0x000000ff
        /*066c*/ 	.word	0x00000068
        /*0670*/ 	.short	0x010a
        /*0672*/ 	.byte	0x15
	.zero		1


	//   ....[85]....
        /*0674*/ 	.word	0x000054c0
        /*0678*/ 	.word	0x000000ff
        /*067c*/ 	.word	0x00000048
        /*0680*/ 	.short	0x010b
        /*0682*/ 	.byte	0x15
	.zero		1


	//   ....[86]....
        /*0684*/ 	.word	0x000054d0
        /*0688*/ 	.word	0x000000ff
        /*068c*/ 	.word	0x00000000
        /*0690*/ 	.short	0x0101
        /*0692*/ 	.byte	0x06
	.zero		1


	//   ....[87]....
        /*0694*/ 	.word	0x000054e0
        /*0698*/ 	.word	0x000000ff
        /*069c*/ 	.word	0x00000070
        /*06a0*/ 	.short	0x010a
        /*06a2*/ 	.byte	0x15
	.zero		1


	//   ....[88]....
        /*06a4*/ 	.word	0x00005690
        /*06a8*/ 	.word	0x000000ff
        /*06ac*/ 	.word	0x00000050
        /*06b0*/ 	.short	0x010b
        /*06b2*/ 	.byte	0x15
	.zero		1


	//   ....[89]....
        /*06b4*/ 	.word	0x000056a0
        /*06b8*/ 	.word	0x000000ff
        /*06bc*/ 	.word	0x00000000
        /*06c0*/ 	.short	0x0101
        /*06c2*/ 	.byte	0x06
	.zero		1


	//   ....[90]....
        /*06c4*/ 	.word	0x000056b0
        /*06c8*/ 	.word	0x000000ff
        /*06cc*/ 	.word	0x00000078
        /*06d0*/ 	.short	0x010a
        /*06d2*/ 	.byte	0x15
	.zero		1


	//   ....[91]....
        /*06d4*/ 	.word	0x000058f0
        /*06d8*/ 	.word	0x000000ff
        /*06dc*/ 	.word	0x00000058
        /*06e0*/ 	.short	0x010b
        /*06e2*/ 	.byte	0x15
	.zero		1


	//   ....[92]....
        /*06e4*/ 	.word	0x00005900
        /*06e8*/ 	.word	0x000000ff
        /*06ec*/ 	.word	0x00000000
        /*06f0*/ 	.short	0x0101
        /*06f2*/ 	.byte	0x25
	.zero		1


	//   ....[93]....
        /*06f4*/ 	.word	0x00005940
        /*06f8*/ 	.word	0x000000ff
        /*06fc*/ 	.word	0x00000060
        /*0700*/ 	.short	0x010a
        /*0702*/ 	.byte	0x15
	.zero		1


	//   ....[94]....
        /*0704*/ 	.word	0x00005960
        /*0708*/ 	.word	0x000000ff
        /*070c*/ 	.word	0x00000068
        /*0710*/ 	.short	0x010a
        /*0712*/ 	.byte	0x15
	.zero		1


	//   ....[95]....
        /*0714*/ 	.word	0x00005980
        /*0718*/ 	.word	0x000000ff
        /*071c*/ 	.word	0x00000070
        /*0720*/ 	.short	0x010a
        /*0722*/ 	.byte	0x15
	.zero		1


	//   ....[96]....
        /*0724*/ 	.word	0x000059c0
        /*0728*/ 	.word	0x00000000
        /*072c*/ 	.word	0x00000078
        /*0730*/ 	.short	0x010a
        /*0732*/ 	.byte	0xff
	.zero		1


	//   ....[97]....
        /*0734*/ 	.word	0x00005ce0
        /*0738*/ 	.word	0x00000003
        /*073c*/ 	.word	0x00000090
        /*0740*/ 	.short	0x010a
        /*0742*/ 	.byte	0xff
	.zero		1


	//   ....[98]....
        /*0744*/ 	.word	0x00005e60
        /*0748*/ 	.word	0x00000000
        /*074c*/ 	.word	0x00000000
        /*0750*/ 	.short	0x0101
        /*0752*/ 	.byte	0xff
	.zero		1


	//   ....[99]....
        /*0754*/ 	.word	0x00006940
        /*0758*/ 	.word	0x000000ff
        /*075c*/ 	.word	0x00000040
        /*0760*/ 	.short	0x010a
        /*0762*/ 	.byte	0x2b
	.zero		1


	//   ....[100]....
        /*0764*/ 	.word	0x00006970
        /*0768*/ 	.word	0x00000036
        /*076c*/ 	.word	0x000000b0
        /*0770*/ 	.short	0x010a
        /*0772*/ 	.byte	0xff
	.zero		1


	//   ....[101]....
        /*0774*/ 	.word	0x00006a80
        /*0778*/ 	.word	0x000000ff
        /*077c*/ 	.word	0x00000040
        /*0780*/ 	.short	0x010a
        /*0782*/ 	.byte	0x2b
	.zero		1


	//   ....[102]....
        /*0784*/ 	.word	0x00006b50
        /*0788*/ 	.word	0x00000036
        /*078c*/ 	.word	0x000000b0
        /*0790*/ 	.short	0x010a
        /*0792*/ 	.byte	0xff
	.zero		1


	//   ....[103]....
        /*0794*/ 	.word	0x00007310
        /*0798*/ 	.word	0x00000000
        /*079c*/ 	.word	0x00000000
        /*07a0*/ 	.short	0x0101
        /*07a2*/ 	.byte	0xff
	.zero		1


	//   ....[104]....
        /*07a4*/ 	.word	0x00007320
        /*07a8*/ 	.word	0x00000002
        /*07ac*/ 	.word	0x00000040
        /*07b0*/ 	.short	0x010a
        /*07b2*/ 	.byte	0xff
	.zero		1


	//   ....[105]....
        /*07b4*/ 	.word	0x000073e0
        /*07b8*/ 	.word	0x00000002
        /*07bc*/ 	.word	0x00000040
        /*07c0*/ 	.short	0x010a
        /*07c2*/ 	.byte	0xff
	.zero		1


	//   ....[106]....
        /*07c4*/ 	.word	0x00007be0
        /*07c8*/ 	.word	0x00000000
        /*07cc*/ 	.word	0x00000000
        /*07d0*/ 	.short	0x0101
        /*07d2*/ 	.byte	0xff
	.zero		1


	//   ....[107]....
        /*07d4*/ 	.word	0x00007c00
        /*07d8*/ 	.word	0x00000002
        /*07dc*/ 	.word	0x00000040
        /*07e0*/ 	.short	0x010a
        /*07e2*/ 	.byte	0xff
	.zero		1


	//   ....[108]....
        /*07e4*/ 	.word	0x00007cb0
        /*07e8*/ 	.word	0x00000002
        /*07ec*/ 	.word	0x00000040
        /*07f0*/ 	.short	0x010a
        /*07f2*/ 	.byte	0xff
	.zero		1


	//   ....[109]....
        /*07f4*/ 	.word	0x000084b0
        /*07f8*/ 	.word	0x00000000
        /*07fc*/ 	.word	0x00000000
        /*0800*/ 	.short	0x0101
        /*0802*/ 	.byte	0xff
	.zero		1


	//   ....[110]....
        /*0804*/ 	.word	0x000084d0
        /*0808*/ 	.word	0x00000003
        /*080c*/ 	.word	0x00000040
        /*0810*/ 	.short	0x010a
        /*0812*/ 	.byte	0xff
	.zero		1


	//   ....[111]....
        /*0814*/ 	.word	0x00008580
        /*0818*/ 	.word	0x00000003
        /*081c*/ 	.word	0x00000040
        /*0820*/ 	.short	0x010a
        /*0822*/ 	.byte	0xff
	.zero		1


	//   ....[112]....
        /*0824*/ 	.word	0x00008830
        /*0828*/ 	.word	0x00000036
        /*082c*/ 	.word	0x00000000
        /*0830*/ 	.short	0x0101
        /*0832*/ 	.byte	0xff
	.zero		1


	//   ....[113]....
        /*0834*/ 	.word	0x00008dd0
        /*0838*/ 	.word	0x00000000
        /*083c*/ 	.word	0x00000000
        /*0840*/ 	.short	0x0101
        /*0842*/ 	.byte	0xff
	.zero		1


	//   ....[114]....
        /*0844*/ 	.word	0x00009070
        /*0848*/ 	.word	0x000000ff
        /*084c*/ 	.word	0x00000000
        /*0850*/ 	.short	0x0101
        /*0852*/ 	.byte	0x06
	.zero		1


	//   ....[115]....
        /*0854*/ 	.word	0x00009090
        /*0858*/ 	.word	0x00000000
        /*085c*/ 	.word	0x00000100
        /*0860*/ 	.short	0x010a
        /*0862*/ 	.byte	0xff
	.zero		1


	//   ....[116]....
        /*0864*/ 	.word	0x000090f0
        /*0868*/ 	.word	0x00000000
        /*086c*/ 	.word	0x00000020
        /*0870*/ 	.short	0x010a
        /*0872*/ 	.byte	0xff
	.zero		1


	//   ....[117]....
        /*0874*/ 	.word	0x00009150
        /*0878*/ 	.word	0x00000000
        /*087c*/ 	.word	0x00000020
        /*0880*/ 	.short	0x010a
        /*0882*/ 	.byte	0xff
	.zero		1


	//   ....[118]....
        /*0884*/ 	.word	0x000091a0
        /*0888*/ 	.word	0x00000003
        /*088c*/ 	.word	0x00000090
        /*0890*/ 	.short	0x010a
        /*0892*/ 	.byte	0xff
	.zero		1


	//   ....[119]....
        /*0894*/ 	.word	0x00009200
        /*0898*/ 	.word	0x00000000
        /*089c*/ 	.word	0x00000000
        /*08a0*/ 	.short	0x010a
        /*08a2*/ 	.byte	0xff
	.zero		1


	//   ....[120]....
        /*08a4*/ 	.word	0x00009260
        /*08a8*/ 	.word	0x00000000
        /*08ac*/ 	.word	0x00000000
        /*08b0*/ 	.short	0x010a
        /*08b2*/ 	.byte	0xff
	.zero		1


	//   ....[121]....
        /*08b4*/ 	.word	0x000092c0
        /*08b8*/ 	.word	0x00000000
        /*08bc*/ 	.word	0x00000000
        /*08c0*/ 	.short	0x010a
        /*08c2*/ 	.byte	0xff
	.zero		1


	//   ....[122]....
        /*08c4*/ 	.word	0x00009310
        /*08c8*/ 	.word	0x00000002
        /*08cc*/ 	.word	0x000000f0
        /*08d0*/ 	.short	0x010a
        /*08d2*/ 	.byte	0xff
	.zero		1


	//   ....[123]....
        /*08d4*/ 	.word	0x00009370
        /*08d8*/ 	.word	0x00000002
        /*08dc*/ 	.word	0x000000a0
        /*08e0*/ 	.short	0x010a
        /*08e2*/ 	.byte	0xff
	.zero		1


	//   ....[124]....
        /*08e4*/ 	.word	0x000093c0
        /*08e8*/ 	.word	0x00000002
        /*08ec*/ 	.word	0x00000090
        /*08f0*/ 	.short	0x010a
        /*08f2*/ 	.byte	0xff
	.zero		1


	//   ....[125]....
        /*08f4*/ 	.word	0x00009420
        /*08f8*/ 	.word	0x00000000
        /*08fc*/ 	.word	0x000000a0
        /*0900*/ 	.short	0x010a
        /*0902*/ 	.byte	0xff
	.zero		1


	//   ....[126]....
        /*0904*/ 	.word	0x00009480
        /*0908*/ 	.word	0x00000005
        /*090c*/ 	.word	0x00000008
        /*0910*/ 	.short	0x010a
        /*0912*/ 	.byte	0xff
	.zero		1


	//   ....[127]....
        /*0914*/ 	.word	0x00009560
        /*0918*/ 	.word	0x00000000
        /*091c*/ 	.word	0x00000008
        /*0920*/ 	.short	0x010a
        /*0922*/ 	.byte	0xff
	.zero		1


	//   ....[128]....
        /*0924*/ 	.word	0x000095b0
        /*0928*/ 	.word	0x00000000
        /*092c*/ 	.word	0x00000090
        /*0930*/ 	.short	0x010a
        /*0932*/ 	.byte	0xff
	.zero		1


	//   ....[129]....
        /*0934*/ 	.word	0x00009610
        /*0938*/ 	.word	0x00000000
        /*093c*/ 	.word	0x000000d0
        /*0940*/ 	.short	0x010a
        /*0942*/ 	.byte	0xff
	.zero		1


	//   ....[130]....
        /*0944*/ 	.word	0x00009670
        /*0948*/ 	.word	0x00000000
        /*094c*/ 	.word	0x00000000
        /*0950*/ 	.short	0x010a
        /*0952*/ 	.byte	0xff
	.zero		1


	//   ....[131]....
        /*0954*/ 	.word	0x000096d0
        /*0958*/ 	.word	0x00000000
        /*095c*/ 	.word	0x00000000
        /*0960*/ 	.short	0x010a
        /*0962*/ 	.byte	0xff
	.zero		1


	//   ....[132]....
        /*0964*/ 	.word	0x00009730
        /*0968*/ 	.word	0x00000000
        /*096c*/ 	.word	0x00000000
        /*0970*/ 	.short	0x010a
        /*0972*/ 	.byte	0xff
	.zero		1


	//   ....[133]....
        /*0974*/ 	.word	0x00009790
        /*0978*/ 	.word	0x00000000
        /*097c*/ 	.word	0x00000000
        /*0980*/ 	.short	0x010a
        /*0982*/ 	.byte	0xff
	.zero		1


	//   ....[134]....
        /*0984*/ 	.word	0x000097f0
        /*0988*/ 	.word	0x00000000
        /*098c*/ 	.word	0x00000110
        /*0990*/ 	.short	0x010a
        /*0992*/ 	.byte	0xff
	.zero		1


	//   ....[135]....
        /*0994*/ 	.word	0x00009840
        /*0998*/ 	.word	0x0000000c
        /*099c*/ 	.word	0x00000090
        /*09a0*/ 	.short	0x010a
        /*09a2*/ 	.byte	0xff
	.zero		1


	//   ....[136]....
        /*09a4*/ 	.word	0x000098a0
        /*09a8*/ 	.word	0x00000000
        /*09ac*/ 	.word	0x00000088
        /*09b0*/ 	.short	0x010a
        /*09b2*/ 	.byte	0xff
	.zero		1


	//   ....[137]....
        /*09b4*/ 	.word	0x00009900
        /*09b8*/ 	.word	0x00000000
        /*09bc*/ 	.word	0x00000060
        /*09c0*/ 	.short	0x010a
        /*09c2*/ 	.byte	0xff
	.zero		1


	//   ....[138]....
        /*09c4*/ 	.word	0x00009960
        /*09c8*/ 	.word	0x00000000
        /*09cc*/ 	.word	0x00000068
        /*09d0*/ 	.short	0x010a
        /*09d2*/ 	.byte	0xff
	.zero		1


	//   ....[139]....
        /*09d4*/ 	.word	0x000099c0
        /*09d8*/ 	.word	0x00000000
        /*09dc*/ 	.word	0x00000070
        /*09e0*/ 	.short	0x010a
        /*09e2*/ 	.byte	0xff
	.zero		1


	//   ....[140]....
        /*09e4*/ 	.word	0x00009a20
        /*09e8*/ 	.word	0x00000000
        /*09ec*/ 	.word	0x00000078
        /*09f0*/ 	.short	0x010a
        /*09f2*/ 	.byte	0xff
	.zero		1


	//   ....[141]....
        /*09f4*/ 	.word	0x00009a80
        /*09f8*/ 	.word	0x00000000
        /*09fc*/ 	.word	0x00000060
        /*0a00*/ 	.short	0x010a
        /*0a02*/ 	.byte	0xff
	.zero		1


	//   ....[142]....
        /*0a04*/ 	.word	0x00009ae0
        /*0a08*/ 	.word	0x00000000
        /*0a0c*/ 	.word	0x00000068
        /*0a10*/ 	.short	0x010a
        /*0a12*/ 	.byte	0xff
	.zero		1


	//   ....[143]....
        /*0a14*/ 	.word	0x00009b40
        /*0a18*/ 	.word	0x00000000
        /*0a1c*/ 	.word	0x00000070
        /*0a20*/ 	.short	0x010a
        /*0a22*/ 	.byte	0xff
	.zero		1


	//   ....[144]....
        /*0a24*/ 	.word	0x00009b90
        /*0a28*/ 	.word	0x00000003
        /*0a2c*/ 	.word	0x00000090
        /*0a30*/ 	.short	0x010a
        /*0a32*/ 	.byte	0xff
	.zero		1


	//   ....[145]....
        /*0a34*/ 	.word	0x00009bf0
        /*0a38*/ 	.word	0x00000002
        /*0a3c*/ 	.word	0x00000040
        /*0a40*/ 	.short	0x010a
        /*0a42*/ 	.byte	0xff
	.zero		1


	//   ....[146]....
        /*0a44*/ 	.word	0x00009c40
        /*0a48*/ 	.word	0x00000036
        /*0a4c*/ 	.word	0x000000b0
        /*0a50*/ 	.short	0x010a
        /*0a52*/ 	.byte	0xff
	.zero		1


	//   ....[147]....
        /*0a54*/ 	.word	0x00009c90
        /*0a58*/ 	.word	0x00000002
        /*0a5c*/ 	.word	0x00000040
        /*0a60*/ 	.short	0x010a
        /*0a62*/ 	.byte	0xff
	.zero		1


	//   ....[148]....
        /*0a64*/ 	.word	0x00009ce0
        /*0a68*/ 	.word	0x00000002
        /*0a6c*/ 	.word	0x00000040
        /*0a70*/ 	.short	0x010a
        /*0a72*/ 	.byte	0xff
	.zero		1


	//   ....[149]....
        /*0a74*/ 	.word	0x00009d30
        /*0a78*/ 	.word	0x00000003
        /*0a7c*/ 	.word	0x00000040
        /*0a80*/ 	.short	0x010a
        /*0a82*/ 	.byte	0xff
	.zero		1


	//----- nvinfo : EIATTR_NUM_MBARRIERS
	.align		4
.L_47:
        /*0a84*/ 	.byte	0x03, 0x38
        /*0a86*/ 	.short	0x0023


	//----- nvinfo : EIATTR_EXIT_INSTR_OFFSETS
	.align		4
        /*0a88*/ 	.byte	0x04, 0x1c
        /*0a8a*/ 	.short	(.L_49 - .L_48)


	//   ....[0]....
.L_48:
        /*0a8c*/ 	.word	0x00002e30


	//   ....[1]....
        /*0a90*/ 	.word	0x00003320


	//   ....[2]....
        /*0a94*/ 	.word	0x00003380


	//   ....[3]....
        /*0a98*/ 	.word	0x00004700


	//   ....[4]....
        /*0a9c*/ 	.word	0x000059f0


	//   ....[5]....
        /*0aa0*/ 	.word	0x00005a30


	//   ....[6]....
        /*0aa4*/ 	.word	0x00008f70


	//   ....[7]....
        /*0aa8*/ 	.word	0x00008fe0


	//   ....[8]....
        /*0aac*/ 	.word	0x00009010


	//   ....[9]....
        /*0ab0*/ 	.word	0x00009080


	//----- nvinfo : EIATTR_MAX_THREADS
	.align		4
.L_49:
        /*0ab4*/ 	.byte	0x04, 0x05
        /*0ab6*/ 	.short	(.L_51 - .L_50)
.L_50:
        /*0ab8*/ 	.word	0x00000100
        /*0abc*/ 	.word	0x00000001
        /*0ac0*/ 	.word	0x00000001


	//----- nvinfo : EIATTR_CRS_STACK_SIZE
	.align		4
.L_51:
        /*0ac4*/ 	.byte	0x04, 0x1e
        /*0ac6*/ 	.short	(.L_53 - .L_52)
.L_52:
        /*0ac8*/ 	.word	0x00000000


	//----- nvinfo : EIATTR_CBANK_PARAM_SIZE
	.align		4
.L_53:
        /*0acc*/ 	.byte	0x03, 0x19
        /*0ace*/ 	.short	0x0800


	//----- nvinfo : EIATTR_PARAM_CBANK
	.align		4
        /*0ad0*/ 	.byte	0x04, 0x0a
        /*0ad2*/ 	.short	(.L_55 - .L_54)
	.align		4
.L_54:
        /*0ad4*/ 	.word	index@(.nv.constant0._ZN7cutlass13device_kernelINS_4gemm6kernel13GemmUniversalIN4cute5tupleIJiiiiEEENS1_10collective13CollectiveMmaINS1_35MainloopSm100TmaUmmaWarpSpecializedILi4ELi2ELi4ENS5_IJNS4_1CILi4EEESB_NSA_ILi1EEEEEEEENS5_IJNSA_ILi128EEESF_NSA_ILi64EEEEEENS_6half_tENS5_IJlSC_lEEESI_SJ_NS4_8TiledMMAINS4_8MMA_AtomIJNS4_26SM100_MMA_F16BF16_2x1SM_SSISI_SI_fLi128ELi128ELNS4_4UMMA5MajorE0ELSO_0ELNSN_7ScaleInE0ELSP_0EEEEEENS4_6LayoutINS5_IJSC_SC_SC_EEENS5_IJNSA_ILi0EEESU_SU_EEEEENS5_IJNS4_10UnderscoreESX_SX_EEEEENS4_28SM100_TMA_2SM_LOAD_MULTICASTENS4_14ComposedLayoutINS4_7SwizzleILi3ELi4ELi3EEENS4_18smem_ptr_flag_bitsILi16EEENSS_INS5_IJNSA_ILi8EEESG_EEENS5_IJSG_SC_EEEEEEEvNS4_8identityES10_S1A_vS1B_EENS_8epilogue10collective18CollectiveEpilogueINS1D_23Sm100TmaWarpSpecializedILi4ELi2ELi16ELb1ELb0EEEJNS5_IJSG_SF_SG_EEENS5_IJNSS_ISG_SC_EENSS_INS5_IJNSA_ILi16EEENSA_ILi2EEEEEENS5_IJSC_SG_EEEEEEEESI_SJ_SI_SJ_NS1D_6fusion15FusionCallbacksIS1H_NS1Q_17LinearCombinationISI_fSI_fLNS_15FloatRoundStyleE2EEES1I_S1P_JEEENS4_5SM1004TMEM4LOAD26SM100_TMEM_LOAD_32dp32b16xENS4_13SM90_TMA_LOADENS11_INS12_ILi1ELi4ELi3EEES15_NSS_INS5_IJS16_S1K_EEENS5_IJS1K_SC_EEEEEEENS4_39AutoVectorizingCopyWithAssumedAlignmentILi128EEENS4_14SM90_TMA_STOREES25_S27_S27_EEEvvEEEEvNT_6ParamsE)
        /*0ad8*/ 	.short	0x0380
        /*0ada*/ 	.short	0x0800


	//----- nvinfo : EIATTR_SW_WAR
	.align		4
.L_55:
        /*0adc*/ 	.byte	0x04, 0x36
        /*0ade*/ 	.short	(.L_57 - .L_56)
.L_56:
        /*0ae0*/ 	.word	0x00000008
.L_57:


//--------------------- .nv.callgraph             --------------------------
	.section	.nv.callgraph,"",@"SHT_CUDA_CALLGRAPH"
	.align	4
	.sectionentsize	8
	.align		4
        /*0000*/ 	.word	0x00000000
	.align		4
        /*0004*/ 	.word	0xffffffff
	.align		4
        /*0008*/ 	.word	index@(_ZN7cutlass13device_kernelINS_4gemm6kernel13GemmUniversalIN4cute5tupleIJiiiiEEENS1_10collective13CollectiveMmaINS1_35MainloopSm100TmaUmmaWarpSpecializedILi4ELi2ELi4ENS5_IJNS4_1CILi4EEESB_NSA_ILi1EEEEEEEENS5_IJNSA_ILi128EEESF_NSA_ILi64EEEEEENS_6half_tENS5_IJlSC_lEEESI_SJ_NS4_8TiledMMAINS4_8MMA_AtomIJNS4_26SM100_MMA_F16BF16_2x1SM_SSISI_SI_fLi128ELi128ELNS4_4UMMA5MajorE0ELSO_0ELNSN_7ScaleInE0ELSP_0EEEEEENS4_6LayoutINS5_IJSC_SC_SC_EEENS5_IJNSA_ILi0EEESU_SU_EEEEENS5_IJNS4_10UnderscoreESX_SX_EEEEENS4_28SM100_TMA_2SM_LOAD_MULTICASTENS4_14ComposedLayoutINS4_7SwizzleILi3ELi4ELi3EEENS4_18smem_ptr_flag_bitsILi16EEENSS_INS5_IJNSA_ILi8EEESG_EEENS5_IJSG_SC_EEEEEEEvNS4_8identityES10_S1A_vS1B_EENS_8epilogue10collective18CollectiveEpilogueINS1D_23Sm100TmaWarpSpecializedILi4ELi2ELi16ELb1ELb0EEEJNS5_IJSG_SF_SG_EEENS5_IJNSS_ISG_SC_EENSS_INS5_IJNSA_ILi16EEENSA_ILi2EEEEEENS5_IJSC_SG_EEEEEEEESI_SJ_SI_SJ_NS1D_6fusion15FusionCallbacksIS1H_NS1Q_17LinearCombinationISI_fSI_fLNS_15FloatRoundStyleE2EEES1I_S1P_JEEENS4_5SM1004TMEM4LOAD26SM100_TMEM_LOAD_32dp32b16xENS4_13SM90_TMA_LOADENS11_INS12_ILi1ELi4ELi3EEES15_NSS_INS5_IJS16_S1K_EEENS5_IJS1K_SC_EEEEEEENS4_39AutoVectorizingCopyWithAssumedAlignmentILi128EEENS4_14SM90_TMA_STOREES25_S27_S27_EEEvvEEEEvNT_6ParamsE)
	.align		4
        /*000c*/ 	.word	index@(__assertfail)
	.align		4
        /*0010*/ 	.word	0x00000000
	.align		4
        /*0014*/ 	.word	0xfffffffe
	.align		4
        /*0018*/ 	.word	0x00000000
	.align		4
        /*001c*/ 	.word	0xfffffffd
	.align		4
        /*0020*/ 	.word	0x00000000
	.align		4
        /*0024*/ 	.word	0xfffffffc


//--------------------- .nv.constant4             --------------------------
	.section	.nv.constant4,"a",@progbits
	.align	8
	.align		8
.nv.constant4:
        /*0000*/ 	.dword	__assertfail
	.align		8
        /*0008*/ 	.dword	__unnamed_1
	.align		8
        /*0010*/ 	.dword	__unnamed_2
	.align		8
        /*0018*/ 	.dword	_ZN40_INTERNAL_abf25681_4_k_cu_238d07f6_324464cuda3std3__45__cpo5beginE
	.align		8
        /*0020*/ 	.dword	_ZN40_INTERNAL_abf25681_4_k_cu_238d07f6_324464cuda3std3__45__cpo3endE
	.align		8
        /*0028*/ 	.dword	_ZN40_INTERNAL_abf25681_4_k_cu_238d07f6_324464cuda3std3__45__cpo6cbeginE
	.align		8
        /*0030*/ 	.dword	_ZN40_INTERNAL_abf25681_4_k_cu_238d07f6_324464cuda3std3__45__cpo4cendE
	.align		8
        /*0038*/ 	.dword	_ZN40_INTERNAL_abf25681_4_k_cu_238d07f6_324464cuda3std3__442_GLOBAL__N__abf25681_4_k_cu_238d07f6_324466ignoreE
	.align		8
        /*0040*/ 	.dword	_ZN40_INTERNAL_abf25681_4_k_cu_238d07f6_324464cuda3std3__419piecewise_constructE
	.align		8
        /*0048*/ 	.dword	_ZN40_INTERNAL_abf25681_4_k_cu_238d07f6_324464cuda3std3__48in_placeE
	.align		8
        /*0050*/ 	.dword	_ZN40_INTERNAL_abf25681_4_k_cu_238d07f6_324464cuda3std6ranges3__45__cpo4swapE
	.align		8
        /*0058*/ 	.dword	_ZN40_INTERNAL_abf25681_4_k_cu_238d07f6_324464cuda3std6ranges3__45__cpo9iter_moveE
	.align		8
        /*0060*/ 	.dword	_ZN40_INTERNAL_abf25681_4_k_cu_238d07f6_324464cute7productE
	.align		8
        /*0068*/ 	.dword	_ZN40_INTERNAL_abf25681_4_k_cu_238d07f6_324464cute1_E
	.align		8
        /*0070*/ 	.dword	$str$25
	.align		8
        /*0078*/ 	.dword	$str$26
	.align		8
        /*0080*/ 	.dword	$str$27
	.align		8
        /*0088*/ 	.dword	$str$28


//--------------------- .text._ZN7cutlass13device_kernelINS_4gemm6kernel13GemmUniversalIN4cute5tupleIJiiiiEEENS1_10collective13CollectiveMmaINS1_35MainloopSm100TmaUmmaWarpSpecializedILi4ELi2ELi4ENS5_IJNS4_1CILi4EEESB_NSA_ILi1EEEEEEEENS5_IJNSA_ILi128EEESF_NSA_ILi64EEEEEENS_6half_tENS5_IJlSC_lEEESI_SJ_NS4_8TiledMMAINS4_8MMA_AtomIJNS4_26SM100_MMA_F16BF16_2x1SM_SSISI_SI_fLi128ELi128ELNS4_4UMMA5MajorE0ELSO_0ELNSN_7ScaleInE0ELSP_0EEEEEENS4_6LayoutINS5_IJSC_SC_SC_EEENS5_IJNSA_ILi0EEESU_SU_EEEEENS5_IJNS4_10UnderscoreESX_SX_EEEEENS4_28SM100_TMA_2SM_LOAD_MULTICASTENS4_14ComposedLayoutINS4_7SwizzleILi3ELi4ELi3EEENS4_18smem_ptr_flag_bitsILi16EEENSS_INS5_IJNSA_ILi8EEESG_EEENS5_IJSG_SC_EEEEEEEvNS4_8identityES10_S1A_vS1B_EENS_8epilogue10collective18CollectiveEpilogueINS1D_23Sm100TmaWarpSpecializedILi4ELi2ELi16ELb1ELb0EEEJNS5_IJSG_SF_SG_EEENS5_IJNSS_ISG_SC_EENSS_INS5_IJNSA_ILi16EEENSA_ILi2EEEEEENS5_IJSC_SG_EEEEEEEESI_SJ_SI_SJ_NS1D_6fusion15FusionCallbacksIS1H_NS1Q_17LinearCombinationISI_fSI_fLNS_15FloatRoundStyleE2EEES1I_S1P_JEEENS4_5SM1004TMEM4LOAD26SM100_TMEM_LOAD_32dp32b16xENS4_13SM90_TMA_LOADENS11_INS12_ILi1ELi4ELi3EEES15_NSS_INS5_IJS16_S1K_EEENS5_IJS1K_SC_EEEEEEENS4_39AutoVectorizingCopyWithAssumedAlignmentILi128EEENS4_14SM90_TMA_STOREES25_S27_S27_EEEvvEEEEvNT_6ParamsE --------------------------
	.section	.text._ZN7cutlass13device_kernelINS_4gemm6kernel13GemmUniversalIN4cute5tupleIJiiiiEEENS1_10collective13CollectiveMmaINS1_35MainloopSm100TmaUmmaWarpSpecializedILi4ELi2ELi4ENS5_IJNS4_1CILi4EEESB_NSA_ILi1EEEEEEEENS5_IJNSA_ILi128EEESF_NSA_ILi64EEEEEENS_6half_tENS5_IJlSC_lEEESI_SJ_NS4_8TiledMMAINS4_8MMA_AtomIJNS4_26SM100_MMA_F16BF16_2x1SM_SSISI_SI_fLi128ELi128ELNS4_4UMMA5MajorE0ELSO_0ELNSN_7ScaleInE0ELSP_0EEEEEENS4_6LayoutINS5_IJSC_SC_SC_EEENS5_IJNSA_ILi0EEESU_SU_EEEEENS5_IJNS4_10UnderscoreESX_SX_EEEEENS4_28SM100_TMA_2SM_LOAD_MULTICASTENS4_14ComposedLayoutINS4_7SwizzleILi3ELi4ELi3EEENS4_18smem_ptr_flag_bitsILi16EEENSS_INS5_IJNSA_ILi8EEESG_EEENS5_IJSG_SC_EEEEEEEvNS4_8identityES10_S1A_vS1B_EENS_8epilogue10collective18CollectiveEpilogueINS1D_23Sm100TmaWarpSpecializedILi4ELi2ELi16ELb1ELb0EEEJNS5_IJSG_SF_SG_EEENS5_IJNSS_ISG_SC_EENSS_INS5_IJNSA_ILi16EEENSA_ILi2EEEEEENS5_IJSC_SG_EEEEEEEESI_SJ_SI_SJ_NS1D_6fusion15FusionCallbacksIS1H_NS1Q_17LinearCombinationISI_fSI_fLNS_15FloatRoundStyleE2EEES1I_S1P_JEEENS4_5SM1004TMEM4LOAD26SM100_TMEM_LOAD_32dp32b16xENS4_13SM90_TMA_LOADENS11_INS12_ILi1ELi4ELi3EEES15_NSS_INS5_IJS16_S1K_EEENS5_IJS1K_SC_EEEEEEENS4_39AutoVectorizingCopyWithAssumedAlignmentILi128EEENS4_14SM90_TMA_STOREES25_S27_S27_EEEvvEEEEvNT_6ParamsE,"ax",@progbits
	.align	128
.text._ZN7cutlass13device_kernelINS_4gemm6kernel13GemmUniversalIN4cute5tupleIJiiiiEEENS1_10collective13CollectiveMmaINS1_35MainloopSm100TmaUmmaWarpSpecializedILi4ELi2ELi4ENS5_IJNS4_1CILi4EEESB_NSA_ILi1EEEEEEEENS5_IJNSA_ILi128EEESF_NSA_ILi64EEEEEENS_6half_tENS5_IJlSC_lEEESI_SJ_NS4_8TiledMMAINS4_8MMA_AtomIJNS4_26SM100_MMA_F16BF16_2x1SM_SSISI_SI_fLi128ELi128ELNS4_4UMMA5MajorE0ELSO_0ELNSN_7ScaleInE0ELSP_0EEEEEENS4_6LayoutINS5_IJSC_SC_SC_EEENS5_IJNSA_ILi0EEESU_SU_EEEEENS5_IJNS4_10UnderscoreESX_SX_EEEEENS4_28SM100_TMA_2SM_LOAD_MULTICASTENS4_14ComposedLayoutINS4_7SwizzleILi3ELi4ELi3EEENS4_18smem_ptr_flag_bitsILi16EEENSS_INS5_IJNSA_ILi8EEESG_EEENS5_IJSG_SC_EEEEEEEvNS4_8identityES10_S1A_vS1B_EENS_8epilogue10collective18CollectiveEpilogueINS1D_23Sm100TmaWarpSpecializedILi4ELi2ELi16ELb1ELb0EEEJNS5_IJSG_SF_SG_EEENS5_IJNSS_ISG_SC_EENSS_INS5_IJNSA_ILi16EEENSA_ILi2EEEEEENS5_IJSC_SG_EEEEEEEESI_SJ_SI_SJ_NS1D_6fusion15FusionCallbacksIS1H_NS1Q_17LinearCombinationISI_fSI_fLNS_15FloatRoundStyleE2EEES1I_S1P_JEEENS4_5SM1004TMEM4LOAD26SM100_TMEM_LOAD_32dp32b16xENS4_13SM90_TMA_LOADENS11_INS12_ILi1ELi4ELi3EEES15_NSS_INS5_IJS16_S1K_EEENS5_IJS1K_SC_EEEEEEENS4_39AutoVectorizingCopyWithAssumedAlignmentILi128EEENS4_14SM90_TMA_STOREES25_S27_S27_EEEvvEEEEvNT_6ParamsE:
        .type           _ZN7cutlass13device_kernelINS_4gemm6kernel13GemmUniversalIN4cute5tupleIJiiiiEEENS1_10collective13CollectiveMmaINS1_35MainloopSm100TmaUmmaWarpSpecializedILi4ELi2ELi4ENS5_IJNS4_1CILi4EEESB_NSA_ILi1EEEEEEEENS5_IJNSA_ILi128EEESF_NSA_ILi64EEEEEENS_6half_tENS5_IJlSC_lEEESI_SJ_NS4_8TiledMMAINS4_8MMA_AtomIJNS4_26SM100_MMA_F16BF16_2x1SM_SSISI_SI_fLi128ELi128ELNS4_4UMMA5MajorE0ELSO_0ELNSN_7ScaleInE0ELSP_0EEEEEENS4_6LayoutINS5_IJSC_SC_SC_EEENS5_IJNSA_ILi0EEESU_SU_EEEEENS5_IJNS4_10UnderscoreESX_SX_EEEEENS4_28SM100_TMA_2SM_LOAD_MULTICASTENS4_14ComposedLayoutINS4_7SwizzleILi3ELi4ELi3EEENS4_18smem_ptr_flag_bitsILi16EEENSS_INS5_IJNSA_ILi8EEESG_EEENS5_IJSG_SC_EEEEEEEvNS4_8identityES10_S1A_vS1B_EENS_8epilogue10collective18CollectiveEpilogueINS1D_23Sm100TmaWarpSpecializedILi4ELi2ELi16ELb1ELb0EEEJNS5_IJSG_SF_SG_EEENS5_IJNSS_ISG_SC_EENSS_INS5_IJNSA_ILi16EEENSA_ILi2EEEEEENS5_IJSC_SG_EEEEEEEESI_SJ_SI_SJ_NS1D_6fusion15FusionCallbacksIS1H_NS1Q_17LinearCombinationISI_fSI_fLNS_15FloatRoundStyleE2EEES1I_S1P_JEEENS4_5SM1004TMEM4LOAD26SM100_TMEM_LOAD_32dp32b16xENS4_13SM90_TMA_LOADENS11_INS12_ILi1ELi4ELi3EEES15_NSS_INS5_IJS16_S1K_EEENS5_IJS1K_SC_EEEEEEENS4_39AutoVectorizingCopyWithAssumedAlignmentILi128EEENS4_14SM90_TMA_STOREES25_S27_S27_EEEvvEEEEvNT_6ParamsE,@function
        .size           _ZN7cutlass13device_kernelINS_4gemm6kernel13GemmUniversalIN4cute5tupleIJiiiiEEENS1_10collective13CollectiveMmaINS1_35MainloopSm100TmaUmmaWarpSpecializedILi4ELi2ELi4ENS5_IJNS4_1CILi4EEESB_NSA_ILi1EEEEEEEENS5_IJNSA_ILi128EEESF_NSA_ILi64EEEEEENS_6half_tENS5_IJlSC_lEEESI_SJ_NS4_8TiledMMAINS4_8MMA_AtomIJNS4_26SM100_MMA_F16BF16_2x1SM_SSISI_SI_fLi128ELi128ELNS4_4UMMA5MajorE0ELSO_0ELNSN_7ScaleInE0ELSP_0EEEEEENS4_6LayoutINS5_IJSC_SC_SC_EEENS5_IJNSA_ILi0EEESU_SU_EEEEENS5_IJNS4_10UnderscoreESX_SX_EEEEENS4_28SM100_TMA_2SM_LOAD_MULTICASTENS4_14ComposedLayoutINS4_7SwizzleILi3ELi4ELi3EEENS4_18smem_ptr_flag_bitsILi16EEENSS_INS5_IJNSA_ILi8EEESG_EEENS5_IJSG_SC_EEEEEEEvNS4_8identityES10_S1A_vS1B_EENS_8epilogue10collective18CollectiveEpilogueINS1D_23Sm100TmaWarpSpecializedILi4ELi2ELi16ELb1ELb0EEEJNS5_IJSG_SF_SG_EEENS5_IJNSS_ISG_SC_EENSS_INS5_IJNSA_ILi16EEENSA_ILi2EEEEEENS5_IJSC_SG_EEEEEEEESI_SJ_SI_SJ_NS1D_6fusion15FusionCallbacksIS1H_NS1Q_17LinearCombinationISI_fSI_fLNS_15FloatRoundStyleE2EEES1I_S1P_JEEENS4_5SM1004TMEM4LOAD26SM100_TMEM_LOAD_32dp32b16xENS4_13SM90_TMA_LOADENS11_INS12_ILi1ELi4ELi3EEES15_NSS_INS5_IJS16_S1K_EEENS5_IJS1K_SC_EEEEEEENS4_39AutoVectorizingCopyWithAssumedAlignmentILi128EEENS4_14SM90_TMA_STOREES25_S27_S27_EEEvvEEEEvNT_6ParamsE,(.L_x_197 - _ZN7cutlass13device_kernelINS_4gemm6kernel13GemmUniversalIN4cute5tupleIJiiiiEEENS1_10collective13CollectiveMmaINS1_35MainloopSm100TmaUmmaWarpSpecializedILi4ELi2ELi4ENS5_IJNS4_1CILi4EEESB_NSA_ILi1EEEEEEEENS5_IJNSA_ILi128EEESF_NSA_ILi64EEEEEENS_6half_tENS5_IJlSC_lEEESI_SJ_NS4_8TiledMMAINS4_8MMA_AtomIJNS4_26SM100_MMA_F16BF16_2x1SM_SSISI_SI_fLi128ELi128ELNS4_4UMMA5MajorE0ELSO_0ELNSN_7ScaleInE0ELSP_0EEEEEENS4_6LayoutINS5_IJSC_SC_SC_EEENS5_IJNSA_ILi0EEESU_SU_EEEEENS5_IJNS4_10UnderscoreESX_SX_EEEEENS4_28SM100_TMA_2SM_LOAD_MULTICASTENS4_14ComposedLayoutINS4_7SwizzleILi3ELi4ELi3EEENS4_18smem_ptr_flag_bitsILi16EEENSS_INS5_IJNSA_ILi8EEESG_EEENS5_IJSG_SC_EEEEEEEvNS4_8identityES10_S1A_vS1B_EENS_8epilogue10collective18CollectiveEpilogueINS1D_23Sm100TmaWarpSpecializedILi4ELi2ELi16ELb1ELb0EEEJNS5_IJSG_SF_SG_EEENS5_IJNSS_ISG_SC_EENSS_INS5_IJNSA_ILi16EEENSA_ILi2EEEEEENS5_IJSC_SG_EEEEEEEESI_SJ_SI_SJ_NS1D_6fusion15FusionCallbacksIS1H_NS1Q_17LinearCombinationISI_fSI_fLNS_15FloatRoundStyleE2EEES1I_S1P_JEEENS4_5SM1004TMEM4LOAD26SM100_TMEM_LOAD_32dp32b16xENS4_13SM90_TMA_LOADENS11_INS12_ILi1ELi4ELi3EEES15_NSS_INS5_IJS16_S1K_EEENS5_IJS1K_SC_EEEEEEENS4_39AutoVectorizingCopyWithAssumedAlignmentILi128EEENS4_14SM90_TMA_STOREES25_S27_S27_EEEvvEEEEvNT_6ParamsE)
        .other          _ZN7cutlass13device_kernelINS_4gemm6kernel13GemmUniversalIN4cute5tupleIJiiiiEEENS1_10collective13CollectiveMmaINS1_35MainloopSm100TmaUmmaWarpSpecializedILi4ELi2ELi4ENS5_IJNS4_1CILi4EEESB_NSA_ILi1EEEEEEEENS5_IJNSA_ILi128EEESF_NSA_ILi64EEEEEENS_6half_tENS5_IJlSC_lEEESI_SJ_NS4_8TiledMMAINS4_8MMA_AtomIJNS4_26SM100_MMA_F16BF16_2x1SM_SSISI_SI_fLi128ELi128ELNS4_4UMMA5MajorE0ELSO_0ELNSN_7ScaleInE0ELSP_0EEEEEENS4_6LayoutINS5_IJSC_SC_SC_EEENS5_IJNSA_ILi0EEESU_SU_EEEEENS5_IJNS4_10UnderscoreESX_SX_EEEEENS4_28SM100_TMA_2SM_LOAD_MULTICASTENS4_14ComposedLayoutINS4_7SwizzleILi3ELi4ELi3EEENS4_18smem_ptr_flag_bitsILi16EEENSS_INS5_IJNSA_ILi8EEESG_EEENS5_IJSG_SC_EEEEEEEvNS4_8identityES10_S1A_vS1B_EENS_8epilogue10collective18CollectiveEpilogueINS1D_23Sm100TmaWarpSpecializedILi4ELi2ELi16ELb1ELb0EEEJNS5_IJSG_SF_SG_EEENS5_IJNSS_ISG_SC_EENSS_INS5_IJNSA_ILi16EEENSA_ILi2EEEEEENS5_IJSC_SG_EEEEEEEESI_SJ_SI_SJ_NS1D_6fusion15FusionCallbacksIS1H_NS1Q_17LinearCombinationISI_fSI_fLNS_15FloatRoundStyleE2EEES1I_S1P_JEEENS4_5SM1004TMEM4LOAD26SM100_TMEM_LOAD_32dp32b16xENS4_13SM90_TMA_LOADENS11_INS12_ILi1ELi4ELi3EEES15_NSS_INS5_IJS16_S1K_EEENS5_IJS1K_SC_EEEEEEENS4_39AutoVectorizingCopyWithAssumedAlignmentILi128EEENS4_14SM90_TMA_STOREES25_S27_S27_EEEvvEEEEvNT_6ParamsE,@"STO_CUDA_ENTRY STV_DEFAULT"
_ZN7cutlass13device_kernelINS_4gemm6kernel13GemmUniversalIN4cute5tupleIJiiiiEEENS1_10collective13CollectiveMmaINS1_35MainloopSm100TmaUmmaWarpSpecializedILi4ELi2ELi4ENS5_IJNS4_1CILi4EEESB_NSA_ILi1EEEEEEEENS5_IJNSA_ILi128EEESF_NSA_ILi64EEEEEENS_6half_tENS5_IJlSC_lEEESI_SJ_NS4_8TiledMMAINS4_8MMA_AtomIJNS4_26SM100_MMA_F16BF16_2x1SM_SSISI_SI_fLi128ELi128ELNS4_4UMMA5MajorE0ELSO_0ELNSN_7ScaleInE0ELSP_0EEEEEENS4_6LayoutINS5_IJSC_SC_SC_EEENS5_IJNSA_ILi0EEESU_SU_EEEEENS5_IJNS4_10UnderscoreESX_SX_EEEEENS4_28SM100_TMA_2SM_LOAD_MULTICASTENS4_14ComposedLayoutINS4_7SwizzleILi3ELi4ELi3EEENS4_18smem_ptr_flag_bitsILi16EEENSS_INS5_IJNSA_ILi8EEESG_EEENS5_IJSG_SC_EEEEEEEvNS4_8identityES10_S1A_vS1B_EENS_8epilogue10collective18CollectiveEpilogueINS1D_23Sm100TmaWarpSpecializedILi4ELi2ELi16ELb1ELb0EEEJNS5_IJSG_SF_SG_EEENS5_IJNSS_ISG_SC_EENSS_INS5_IJNSA_ILi16EEENSA_ILi2EEEEEENS5_IJSC_SG_EEEEEEEESI_SJ_SI_SJ_NS1D_6fusion15FusionCallbacksIS1H_NS1Q_17LinearCombinationISI_fSI_fLNS_15FloatRoundStyleE2EEES1I_S1P_JEEENS4_5SM1004TMEM4LOAD26SM100_TMEM_LOAD_32dp32b16xENS4_13SM90_TMA_LOADENS11_INS12_ILi1ELi4ELi3EEES15_NSS_INS5_IJS16_S1K_EEENS5_IJS1K_SC_EEEEEEENS4_39AutoVectorizingCopyWithAssumedAlignmentILi128EEENS4_14SM90_TMA_STOREES25_S27_S27_EEEvvEEEEvNT_6ParamsE:
[----:B------:R-:W1:Y:S01]  /*0000*/  LDC R1, c[0x0][0x37c] ;  /* 0x0000df00ff017b82 */ /* 0x000e620000000800 */
[----:B------:R-:W2:Y:S01]  /*0010*/  S2R R61, SR_TID.X ;  /* 0x00000000003d7919 */ /* 0x000ea20000002100 */
[----:B------:R-:W3:Y:S06]  /*0020*/  LDCU.64 UR8, c[0x0][0x890] ;  /* 0x00011200ff0877ac */ /* 0x000eec0008000a00 */
[----:B------:R-:W4:Y:S01]  /*0030*/  S2UR UR47, SR_CgaCtaId ;  /* 0x00000000002f79c3 */ /* 0x000f220000008800 */
[----:B------:R-:W-:Y:S02]  /*0040*/  PRMT R50, RZ, 0x7610, R50 ;  /* 0x00007610ff327816 */ /* 0x000fe40000000032 */
[----:B------:R-:W-:-:S02]  /*0050*/  ELECT P0, URZ, PT ;  /* 0x0000000000ff782f */ /* 0x000fc40003800000 */
[----:B---3--:R-:W-:-:S04]  /*0060*/  ISETP.NE.U32.AND P1, PT, RZ, UR8, PT ;  /* 0x00000008ff007c0c */ /* 0x008fc8000bf25070 */
[----:B------:R-:W-:Y:S01]  /*0070*/  ISETP.NE.AND.EX P2, PT, RZ, UR9, PT, P1 ;  /* 0x00000009ff007c0c */ /* 0x000fe2000bf45310 */
[----:B----4-:R-:W-:Y:S02]  /*0080*/  ULOP3.LUT UR48, UR47, 0x1, URZ, 0xc0, !UPT ;  /* 0x000000012f307892 */ /* 0x010fe4000f8ec0ff */
[----:B------:R-:W-:Y:S01]  /*0090*/  ULOP3.LUT UR49, UR47, 0x1, URZ, 0x3c, !UPT ;  /* 0x000000012f317892 */ /* 0x000fe2000f8e3cff */
[----:B--2---:R-:W-:-:S05]  /*00a0*/  SHF.R.U32.HI R51, RZ, 0x5, R61 ;  /* 0x00000005ff337819 */ /* 0x004fca000001163d */
[----:B------:R-:W2:Y:S02]  /*00b0*/  SHFL.IDX PT, R0, R51, RZ, 0x1f ;  /* 0x00001fff33007589 */ /* 0x000ea400000e0000 */
[----:B--2---:R-:W-:Y:S02]  /*00c0*/  R2UR UR25, R0 ;  /* 0x00000000001972ca */ /* 0x004fe400000e0000 */
[----:B-1----:R-:W-:Y:S05]  /*00d0*/  @P2 BRA `(.L_x_0) ;  /* 0x0000000000302947 */ /* 0x002fea0003800000 */
[----:B------:R-:W1:Y:S02]  /*00e0*/  LDCU.64 UR4, c[0x0][0x888] ;  /* 0x00011100ff0477ac */ /* 0x000e640008000a00 */
[----:B-1----:R-:W-:-:S04]  /*00f0*/  UISETP.NE.U32.AND UP0, UPT, UR4, URZ, UPT ;  /* 0x000000ff0400728c */ /* 0x002fc8000bf05070 */
[----:B------:R-:W-:-:S09]  /*0100*/  UISETP.NE.AND.EX UP0, UPT, UR5, URZ, UPT, UP0 ;  /* 0x000000ff0500728c */ /* 0x000fd2000bf05300 */
[----:B------:R-:W-:Y:S05]  /*0110*/  BRA.U !UP0, `(.L_x_1) ;  /* 0x0000000108147547 */ /* 0x000fea000b800000 */
[----:B------:R-:W1:Y:S01]  /*0120*/  LDC.64 R2, c[0x0][0x888] ;  /* 0x00022200ff027b82 */ /* 0x000e620000000a00 */
[----:B------:R-:W1:Y:S02]  /*0130*/  LDCU.64 UR4, c[0x0][0x358] ;  /* 0x00006b00ff0477ac */ /* 0x000e640008000a00 */
[----:B-1----:R1:W5:Y:S01]  /*0140*/  LDG.E R27, desc[UR4][R2.64] ;  /* 0x00000004021b7981 */ /* 0x002362000c1e1900 */
[----:B------:R-:W-:Y:S01]  /*0150*/  HFMA2 R50, -RZ, RZ, 0, 5.9604644775390625e-08 ;  /* 0x00000001ff327431 */ /* 0x000fe200000001ff */
[----:B------:R-:W-:Y:S05]  /*0160*/  BRA `(.L_x_0) ;  /* 0x00000000000c7947 */ /* 0x000fea0003800000 */
.L_x_1:
[----:B------:R-:W1:Y:S01]  /*0170*/  LDCU UR4, c[0x0][0x880] ;  /* 0x00011000ff0477ac */ /* 0x000e620008000800 */
[----:B------:R-:W-:Y:S01]  /*0180*/  HFMA2 R50, -RZ, RZ, 0, 5.9604644775390625e-08 ;  /* 0x00000001ff327431 */ /* 0x000fe200000001ff */
[----:B-1----:R-:W-:-:S07]  /*0190*/  MOV R27, UR4 ;  /* 0x00000004001b7c02 */ /* 0x002fce0008000f00 */
.L_x_0:
[----:B------:R-:W2:Y:S02]  /*01a0*/  LDCU.64 UR4, c[0x0][0x8b0] ;  /* 0x00011600ff0477ac */ /* 0x000ea40008000a00 */
[----:B--2---:R-:W-:-:S04]  /*01b0*/  UISETP.NE.U32.AND UP0, UPT, UR4, URZ, UPT ;  /* 0x000000ff0400728c */ /* 0x004fc8000bf05070 */
[----:B------:R-:W-:-:S09]  /*01c0*/  UISETP.NE.AND.EX UP0, UPT, UR5, URZ, UPT, UP0 ;  /* 0x000000ff0500728c */ /* 0x000fd2000bf05300 */
[----:B------:R-:W-:Y:S05]  /*01d0*/  BRA.U UP0, `(.L_x_2) ;  /* 0x0000000100287547 */ /* 0x000fea000b800000 */
[----:B------:R-:W2:Y:S02]  /*01e0*/  LDCU.64 UR4, c[0x0][0x8a8] ;  /* 0x00011500ff0477ac */ /* 0x000ea40008000a00 */
[----:B--2---:R-:W-:-:S04]  /*01f0*/  UISETP.NE.U32.AND UP0, UPT, UR4, URZ, UPT ;  /* 0x000000ff0400728c */ /* 0x004fc8000bf05070 */
[----:B------:R-:W-:-:S09]  /*0200*/  UISETP.NE.AND.EX UP0, UPT, UR5, URZ, UPT, UP0 ;  /* 0x000000ff0500728c */ /* 0x000fd2000bf05300 */
[----:B------:R-:W-:Y:S05]  /*0210*/  BRA.U !UP0, `(.L_x_3) ;  /* 0x0000000108107547 */ /* 0x000fea000b800000 */
[----:B------:R-:W2:Y:S01]  /*0220*/  LDC.64 R24, c[0x0][0x8a8] ;  /* 0x00022a00ff187b82 */ /* 0x000ea20000000a00 */
[----:B------:R-:W2:Y:S02]  /*0230*/  LDCU.64 UR4, c[0x0][0x358] ;  /* 0x00006b00ff0477ac */ /* 0x000ea40008000a00 */
[----:B--2---:R2:W5:Y:S01]  /*0240*/  LDG.E R24, desc[UR4][R24.64] ;  /* 0x0000000418187981 */ /* 0x004562000c1e1900 */
[----:B------:R-:W-:Y:S05]  /*0250*/  BRA `(.L_x_2) ;  /* 0x0000000000087947 */ /* 0x000fea0003800000 */
.L_x_3:
[----:B------:R-:W2:Y:S02]  /*0260*/  LDCU UR4, c[0x0][0x8a0] ;  /* 0x00011400ff0477ac */ /* 0x000ea40008000800 */
[----:B--2---:R-:W-:Y:S02]  /*0270*/  MOV R24, UR4 ;  /* 0x0000000400187c02 */ /* 0x004fe40008000f00 */
.L_x_2:
[----:B------:R-:W-:Y:S01]  /*0280*/  IMAD.U32 R0, RZ, RZ, UR25 ;  /* 0x00000019ff007e24 */ /* 0x000fe2000f8e00ff */
[----:B------:R-:W-:Y:S04]  /*0290*/  BSSY.RECONVERGENT B0, `(.L_x_4) ;  /* 0x000000c000007945 */ /* 0x000fe80003800200 */
[C---:B------:R-:W-:Y:S02]  /*02a0*/  ISETP.NE.OR P3, PT, R0.reuse, 0x1, !P0 ;  /* 0x000000010000780c */ /* 0x040fe40004765670 */
[----:B------:R-:W-:-:S11]  /*02b0*/  ISETP.NE.OR P2, PT, R0, 0x3, !P0 ;  /* 0x000000030000780c */ /* 0x000fd60004745670 */
[----:B------:R-:W-:Y:S05]  /*02c0*/  @P3 BRA `(.L_x_5) ;  /* 0x0000000000203947 */ /* 0x000fea0003800000 */
[----:B------:R-:W3:Y:S02]  /*02d0*/  LDCU.64 UR4, c[0x0][0x348] ;  /* 0x00006900ff0477ac */ /* 0x000ee40008000a00 */
[----:B---3--:R-:W-:Y:S02]  /*02e0*/  UIADD3 UR6, UP1, UPT, UR4, 0x80, URZ ;  /* 0x0000008004067890 */ /* 0x008fe4000ff3e0ff */
[----:B------:R-:W-:Y:S02]  /*02f0*/  UIADD3 UR4, UP0, UPT, UR4, 0x180, URZ ;  /* 0x0000018004047890 */ /* 0x000fe4000ff1e0ff */
[----:B------:R-:W-:Y:S02]  /*0300*/  UIADD3.X UR7, UPT, UPT, URZ, UR5, URZ, UP1, !UPT ;  /* 0x00000005ff077290 */ /* 0x000fe40008ffe4ff */
[----:B------:R-:W-:-:S07]  /*0310*/  UIADD3.X UR5, UPT, UPT, URZ, UR5, URZ, UP0, !UPT ;  /* 0x00000005ff057290 */ /* 0x000fce00087fe4ff */
[----:B------:R3:W-:Y:S02]  /*0320*/  UTMACCTL.PF [UR6] ;  /* 0x00000000060079b9 */ /* 0x0007e40008040000 */
[----:B------:R3:W-:Y:S02]  /*0330*/  UTMACCTL.PF [UR4] ;  /* 0x00000000040079b9 */ /* 0x0007e40008040000 */
[----:B---3--:R-:W-:Y:S01]  /*0340*/  NOP ;  /* 0x0000000000007918 */ /* 0x008fe20000000000 */
.L_x_5:
[----:B------:R-:W-:Y:S05]  /*0350*/  BSYNC.RECONVERGENT B0 ;  /* 0x0000000000007941 */ /* 0x000fea0003800200 */
.L_x_4:
[----:B------:R-:W-:Y:S04]  /*0360*/  BSSY.RECONVERGENT B0, `(.L_x_6) ;  /* 0x000000a000007945 */ /* 0x000fe80003800200 */
        /* <DEDUP_REMOVED lines=9> */
.L_x_7:
[----:B------:R-:W-:Y:S05]  /*0400*/  BSYNC.RECONVERGENT B0 ;  /* 0x0000000000007941 */ /* 0x000fea0003800200 */
.L_x_6:
[----:B------:R-:W3:Y:S01]  /*0410*/  LDCU.64 UR4, c[0x0][0x888] ;  /* 0x00011100ff0477ac */ /* 0x000ee20008000a00 */
[----:B------:R-:W-:Y:S01]  /*0420*/  ISETP.NE.AND.EX P1, PT, RZ, UR9, PT, P1 ;  /* 0x00000009ff007c0c */ /* 0x000fe2000bf25310 */
[----:B------:R-:W-:Y:S01]  /*0430*/  UPLOP3.LUT UP3, UPT, UPT, UPT, UPT, 0x80, 0x8 ;  /* 0x000000000008789c */ /* 0x000fe20003f6f070 */
[----:B---3--:R-:W-:-:S04]  /*0440*/  ISETP.NE.U32.AND P2, PT, RZ, UR4, PT ;  /* 0x00000004ff007c0c */ /* 0x008fc8000bf45070 */
[----:B------:R-:W-:-:S13]  /*0450*/  ISETP.NE.AND.EX P2, PT, RZ, UR5, PT, P2 ;  /* 0x00000005ff007c0c */ /* 0x000fda000bf45320 */
[----:B------:R-:W-:Y:S05]  /*0460*/  @P2 BRA P1, `(.L_x_8) ;  /* 0x0000000000282947 */ /* 0x000fea0000800000 */
[----:B------:R-:W-:Y:S01]  /*0470*/  UISETP.NE.U32.AND UP0, UPT, UR8, URZ, UPT ;  /* 0x000000ff0800728c */ /* 0x000fe2000bf05070 */
[----:B-----5:R-:W-:Y:S01]  /*0480*/  FSETP.NEU.AND P1, PT, R27, RZ, PT ;  /* 0x000000ff1b00720b */ /* 0x020fe20003f2d000 */
[----:B------:R-:W-:Y:S02]  /*0490*/  UISETP.NE.U32.AND UP2, UPT, UR4, URZ, UPT ;  /* 0x000000ff0400728c */ /* 0x000fe4000bf45070 */
[----:B------:R-:W-:Y:S02]  /*04a0*/  UISETP.NE.AND.EX UP1, UPT, UR9, URZ, UPT, UP0 ;  /* 0x000000ff0900728c */ /* 0x000fe4000bf25300 */
[----:B------:R-:W-:-:S04]  /*04b0*/  UISETP.NE.AND.EX UP0, UPT, UR5, URZ, UPT, UP2 ;  /* 0x000000ff0500728c */ /* 0x000fc8000bf05320 */
[----:B------:R-:W-:-:S04]  /*04c0*/  USEL UR4, URZ, 0xffffffff, UP0 ;  /* 0xffffffffff047887 */ /* 0x000fc80008000000 */
[----:B------:R-:W-:Y:S01]  /*04d0*/  VOTEU.ANY UP0, P1 ;  /* 0x0000000000ff7886 */ /* 0x000fe20000800100 */
[----:B------:R-:W-:-:S04]  /*04e0*/  @!UP1 USEL UR4, URZ, 0xffffffff, UP0 ;  /* 0xffffffffff049887 */ /* 0x000fc80008000000 */
[----:B------:R-:W-:-:S04]  /*04f0*/  ULOP3.LUT UR4, UR4, 0x1, URZ, 0xc0, !UPT ;  /* 0x0000000104047892 */ /* 0x000fc8000f8ec0ff */
[----:B------:R-:W-:-:S11]  /*0500*/  UISETP.NE.U32.AND UP3, UPT, UR4, 0x1, UPT ;  /* 0x000000010400788c */ /* 0x000fd6000bf65070 */
.L_x_8:
[----:B------:R-:W3:Y:S01]  /*0510*/  SHFL.IDX PT, R0, R51, RZ, 0x1f ;  /* 0x00001fff33007589 */ /* 0x000ee200000e0000 */
[----:B------:R-:W-:-:S04]  /*0520*/  UISETP.NE.AND UP0, UPT, UR25, 0x2, UPT ;  /* 0x000000021900788c */ /* 0x000fc8000bf05270 */
[----:B------:R-:W-:Y:S02]  /*0530*/  UISETP.EQ.AND UP1, UPT, UR48, URZ, !UP0 ;  /* 0x000000ff3000728c */ /* 0x000fe4000c722270 */
[----:B------:R-:W-:-:S04]  /*0540*/  USEL UR46, URZ, 0x1, UP0 ;  /* 0x00000001ff2e7887 */ /* 0x000fc80008000000 */
[----:B------:R-:W-:Y:S02]  /*0550*/  PLOP3.LUT P3, PT, P0, PT, UP1, 0x80, 0x8 ;  /* 0x000000000008781c */ /* 0x000fe4000076f018 */
[----:B---3--:R-:W-:-:S13]  /*0560*/  ISETP.NE.AND P1, PT, R0, RZ, PT ;  /* 0x000000ff0000720c */ /* 0x008fda0003f25270 */
[----:B------:R-:W-:Y:S05]  /*0570*/  @P1 BRA `(.L_x_9) ;  /* 0x0000000000541947 */ /* 0x000fea0003800000 */
[----:B------:R-:W-:Y:S01]  /*0580*/  UMOV UR4, 0x400 ;  /* 0x0000040000047882 */ /* 0x000fe20000000000 */
[----:B------:R-:W-:Y:S01]  /*0590*/  UMOV UR8, 0x1 ;  /* 0x0000000100087882 */ /* 0x000fe20000000000 */
[----:B------:R-:W-:Y:S01]  /*05a0*/  UMOV UR6, 0x5 ;  /* 0x0000000500067882 */ /* 0x000fe20000000000 */
[----:B------:R-:W-:Y:S02]  /*05b0*/  ULEA UR4, UR47, UR4, 0x18 ;  /* 0x000000042f047291 */ /* 0x000fe4000f8ec0ff */
[----:B------:R-:W-:-:S04]  /*05c0*/  UIADD3 UR8, UPT, UPT, -UR8, 0x100000, URZ ;  /* 0x0010000008087890 */ /* 0x000fc8000fffe1ff */
[----:B------:R-:W-:Y:S02]  /*05d0*/  USHF.L.U32 UR9, UR8, 0xb, URZ ;  /* 0x0000000b08097899 */ /* 0x000fe400080006ff */
[----:B------:R-:W-:Y:S02]  /*05e0*/  USHF.L.U32 UR8, UR8, 0x1, URZ ;  /* 0x0000000108087899 */ /* 0x000fe400080006ff */
[----:B------:R-:W-:-:S04]  /*05f0*/  UIADD3 UR6, UPT, UPT, -UR6, 0x100000, URZ ;  /* 0x0010000006067890 */ /* 0x000fc8000fffe1ff */
[----:B------:R-:W-:Y:S02]  /*0600*/  USHF.L.U32 UR7, UR6, 0xb, URZ ;  /* 0x0000000b06077899 */ /* 0x000fe400080006ff */
[----:B------:R-:W-:Y:S01]  /*0610*/  USHF.L.U32 UR6, UR6, 0x1, URZ ;  /* 0x0000000106067899 */ /* 0x000fe200080006ff */
[----:B------:R-:W-:Y:S01]  /*0620*/  ELECT P1, URZ, PT ;  /* 0x0000000000ff782f */ /* 0x000fe20003820000 */
[----:B------:R-:W3:Y:S02]  /*0630*/  FENCE.VIEW.ASYNC.S ;  /* 0x00000000000073c6 */ /* 0x000ee40000000000 */
[----:B---3--:R3:W4:Y:S08]  /*0640*/  SYNCS.EXCH.64 URZ, [UR4], UR8 ;  /* 0x0000000804ff75b2 */ /* 0x0087300008000100 */
[----:B------:R3:W1:Y:S01]  /*0650*/  SYNCS.EXCH.64 URZ, [UR4+0x20], UR6 ;  /* 0x0000200604ff75b2 */ /* 0x0006620008000100 */
[----:B------:R3:W1:Y:S01]  /*0660*/  SYNCS.EXCH.64 URZ, [UR4+0x8], UR8 ;  /* 0x0000080804ff75b2 */ /* 0x0006620008000100 */
[----:B------:R3:W1:Y:S01]  /*0670*/  SYNCS.EXCH.64 URZ, [UR4+0x28], UR6 ;  /* 0x0000280604ff75b2 */ /* 0x0006620008000100 */
[----:B------:R3:W1:Y:S01]  /*0680*/  SYNCS.EXCH.64 URZ, [UR4+0x10], UR8 ;  /* 0x0000100804ff75b2 */ /* 0x0006620008000100 */
[----:B------:R3:W1:Y:S01]  /*0690*/  SYNCS.EXCH.64 URZ, [UR4+0x30], UR6 ;  /* 0x0000300604ff75b2 */ /* 0x0006620008000100 */
[----:B------:R3:W1:Y:S01]  /*06a0*/  SYNCS.EXCH.64 URZ, [UR4+0x18], UR8 ;  /* 0x0000180804ff75b2 */ /* 0x0006620008000100 */
[----:B------:R3:W1:Y:S01]  /*06b0*/  SYNCS.EXCH.64 URZ, [UR4+0x38], UR6 ;  /* 0x0000380604ff75b2 */ /* 0x0006620008000100 */
[----:B------:R-:W-:Y:S01]  /*06c0*/  NOP ;  /* 0x0000000000007918 */ /* 0x000fe20000000000 */
.L_x_9:
[----:B------:R-:W2:Y:S01]  /*06d0*/  SHFL.IDX PT, R0, R51, RZ, 0x1f ;  /* 0x00001fff33007589 */ /* 0x000ea200000e0000 */
[----:B------:R-:W-:Y:S01]  /*06e0*/  NOP ;  /* 0x0000000000007918 */ /* 0x000fe20000000000 */
[----:B--2---:R-:W-:-:S13]  /*06f0*/  ISETP.NE.AND P1, PT, R0, 0x1, PT ;  /* 0x000000010000780c */ /* 0x004fda0003f25270 */
[----:B------:R-:W-:Y:S05]  /*0700*/  @P1 BRA `(.L_x_10) ;  /* 0x0000000000541947 */ /* 0x000fea0003800000 */
[----:B---3--:R-:W-:Y:S01]  /*0710*/  UMOV UR4, 0x400 ;  /* 0x0000040000047882 */ /* 0x008fe20000000000 */
        /* <DEDUP_REMOVED lines=10> */
[----:B------:R-:W2:Y:S02]  /*07c0*/  FENCE.VIEW.ASYNC.S ;  /* 0x00000000000073c6 */ /* 0x000ea40000000000 */
[----:B--2---:R2:W3:Y:S08]  /*07d0*/  SYNCS.EXCH.64 URZ, [UR4+0x40], UR8 ;  /* 0x0000400804ff75b2 */ /* 0x0044f00008000100 */
        /* <DEDUP_REMOVED lines=8> */
.L_x_10:
[----:B------:R-:W4:Y:S01]  /*0860*/  SHFL.IDX PT, R0, R51, RZ, 0x1f ;  /* 0x00001fff33007589 */ /* 0x000f2200000e0000 */
[----:B------:R-:W-:Y:S01]  /*0870*/  NOP ;  /* 0x0000000000007918 */ /* 0x000fe20000000000 */
[----:B----4-:R-:W-:-:S13]  /*0880*/  ISETP.NE.AND P1, PT, R0, 0x3, PT ;  /* 0x000000030000780c */ /* 0x010fda0003f25270 */
[----:B------:R-:W-:Y:S05]  /*0890*/  @P1 BRA `(.L_x_11) ;  /* 0x00000000002c1947 */ /* 0x000fea0003800000 */
[----:B--23--:R-:W-:Y:S01]  /*08a0*/  UMOV UR6, 0x400 ;  /* 0x0000040000067882 */ /* 0x00cfe20000000000 */
[----:B------:R-:W-:Y:S01]  /*08b0*/  UMOV UR4, 0x20 ;  /* 0x0000002000047882 */ /* 0x000fe20000000000 */
[----:B------:R-:W-:Y:S02]  /*08c0*/  ULEA UR6, UR47, UR6, 0x18 ;  /* 0x000000062f067291 */ /* 0x000fe4000f8ec0ff */
[----:B------:R-:W-:-:S04]  /*08d0*/  UIADD3 UR4, UPT, UPT, -UR4, 0x100000, URZ ;  /* 0x0010000004047890 */ /* 0x000fc8000fffe1ff */
[----:B------:R-:W-:Y:S02]  /*08e0*/  USHF.L.U32 UR5, UR4, 0xb, URZ ;  /* 0x0000000b04057899 */ /* 0x000fe400080006ff */
[----:B------:R-:W-:Y:S01]  /*08f0*/  USHF.L.U32 UR4, UR4, 0x1, URZ ;  /* 0x0000000104047899 */ /* 0x000fe200080006ff */
[----:B------:R-:W-:Y:S01]  /*0900*/  ELECT P1, URZ, PT ;  /* 0x0000000000ff782f */ /* 0x000fe20003820000 */
[----:B------:R-:W2:Y:S10]  /*0910*/  FENCE.VIEW.ASYNC.S ;  /* 0x00000000000073c6 */ /* 0x000eb40000000000 */
[----:B--2---:R4:W2:Y:S01]  /*0920*/  SYNCS.EXCH.64 URZ, [UR6+0x80], UR4 ;  /* 0x0000800406ff75b2 */ /* 0x0048a20008000100 */
[----:B------:R4:W3:Y:S02]  /*0930*/  SYNCS.EXCH.64 URZ, [UR6+0x88], UR4 ;  /* 0x0000880406ff75b2 */ /* 0x0008e40008000100 */
[----:B----4-:R-:W-:Y:S01]  /*0940*/  NOP ;  /* 0x0000000000007918 */ /* 0x010fe20000000000 */
.L_x_11:
[----:B------:R-:W4:Y:S01]  /*0950*/  SHFL.IDX PT, R0, R51, RZ, 0x1f ;  /* 0x00001fff33007589 */ /* 0x000f2200000e0000 */
[----:B------:R-:W-:Y:S01]  /*0960*/  NOP ;  /* 0x0000000000007918 */ /* 0x000fe20000000000 */
[----:B----4-:R-:W-:-:S13]  /*0970*/  ISETP.NE.AND P1, PT, R0, 0x4, PT ;  /* 0x000000040000780c */ /* 0x010fda0003f25270 */
[----:B------:R-:W-:Y:S05]  /*0980*/  @P1 BRA `(.L_x_12) ;  /* 0x0000000000481947 */ /* 0x000fea0003800000 */
[----:B--23--:R-:W-:Y:S01]  /*0990*/  UMOV UR4, 0xe20 ;  /* 0x00000e2000047882 */ /* 0x00cfe20000000000 */
[----:B------:R-:W-:Y:S01]  /*09a0*/  UMOV UR6, 0x400 ;  /* 0x0000040000067882 */ /* 0x000fe20000000000 */
[----:B------:R-:W-:Y:S01]  /*09b0*/  USEL UR4, UR4, 0xc20, UP3 ;  /* 0x00000c2004047887 */ /* 0x000fe20009800000 */
        /* <DEDUP_REMOVED lines=10> */
[----:B--2---:R4:W2:Y:S08]  /*0a60*/  SYNCS.EXCH.64 URZ, [UR6+0x90], UR8 ;  /* 0x0000900806ff75b2 */ /* 0x0048b00008000100 */
[----:B------:R4:W3:Y:S01]  /*0a70*/  SYNCS.EXCH.64 URZ, [UR6+0xa0], UR4 ;  /* 0x0000a00406ff75b2 */ /* 0x0008e20008000100 */
[----:B------:R4:W1:Y:S01]  /*0a80*/  SYNCS.EXCH.64 URZ, [UR6+0x98], UR8 ;  /* 0x0000980806ff75b2 */ /* 0x0008620008000100 */
[----:B------:R4:W1:Y:S02]  /*0a90*/  SYNCS.EXCH.64 URZ, [UR6+0xa8], UR4 ;  /* 0x0000a80406ff75b2 */ /* 0x0008640008000100 */
[----:B----4-:R-:W-:Y:S01]  /*0aa0*/  NOP ;  /* 0x0000000000007918 */ /* 0x010fe20000000000 */
.L_x_12:
[----:B------:R-:W4:Y:S01]  /*0ab0*/  SHFL.IDX PT, R0, R51, RZ, 0x1f ;  /* 0x00001fff33007589 */ /* 0x000f2200000e0000 */
[----:B------:R-:W-:Y:S01]  /*0ac0*/  NOP ;  /* 0x0000000000007918 */ /* 0x000fe20000000000 */
[----:B----4-:R-:W-:-:S13]  /*0ad0*/  ISETP.NE.AND P1, PT, R0, 0x5, PT ;  /* 0x000000050000780c */ /* 0x010fda0003f25270 */
[----:B------:R-:W-:Y:S05]  /*0ae0*/  @P1 BRA `(.L_x_13) ;  /* 0x0000000000541947 */ /* 0x000fea0003800000 */
[----:B--23--:R-:W-:Y:S01]  /*0af0*/  UMOV UR4, 0x400 ;  /* 0x0000040000047882 */ /* 0x00cfe20000000000 */
        /* <DEDUP_REMOVED lines=14> */
[----:B------:R4:W1:Y:S01]  /*0be0*/  SYNCS.EXCH.64 URZ, [UR4+0xd8], UR8 ;  /* 0x0000d80804ff75b2 */ /* 0x0008620008000100 */
[----:B------:R4:W1:Y:S01]  /*0bf0*/  SYNCS.EXCH.64 URZ, [UR4+0xc0], UR6 ;  /* 0x0000c00604ff75b2 */ /* 0x0008620008000100 */
[----:B------:R4:W1:Y:S01]  /*0c00*/  SYNCS.EXCH.64 URZ, [UR4+0xe0], UR8 ;  /* 0x0000e00804ff75b2 */ /* 0x0008620008000100 */
[----:B------:R4:W1:Y:S01]  /*0c10*/  SYNCS.EXCH.64 URZ, [UR4+0xc8], UR6 ;  /* 0x0000c80604ff75b2 */ /* 0x0008620008000100 */
[----:B------:R4:W1:Y:S02]  /*0c20*/  SYNCS.EXCH.64 URZ, [UR4+0xe8], UR8 ;  /* 0x0000e80804ff75b2 */ /* 0x0008640008000100 */
[----:B----4-:R-:W-:Y:S01]  /*0c30*/  NOP ;  /* 0x0000000000007918 */ /* 0x010fe20000000000 */
.L_x_13:
[----:B------:R-:W4:Y:S01]  /*0c40*/  SHFL.IDX PT, R0, R51, RZ, 0x1f ;  /* 0x00001fff33007589 */ /* 0x000f2200000e0000 */
[----:B------:R-:W-:Y:S01]  /*0c50*/  ISETP.NE.OR P0, PT, RZ, UR25, !P0 ;  /* 0x00000019ff007c0c */ /* 0x000fe2000c705670 */
        /* <DEDUP_REMOVED lines=12> */
[----:B------:R4:W3:Y:S01]  /*0d20*/  SYNCS.EXCH.64 URZ, [UR4+0x100], UR6 ;  /* 0x0001000604ff75b2 */ /* 0x0008e20008000100 */
[----:B------:R4:W1:Y:S01]  /*0d30*/  SYNCS.EXCH.64 URZ, [UR4+0xf8], UR6 ;  /* 0x0000f80604ff75b2 */ /* 0x0008620008000100 */
[----:B------:R4:W1:Y:S02]  /*0d40*/  SYNCS.EXCH.64 URZ, [UR4+0x108], UR6 ;  /* 0x0001080604ff75b2 */ /* 0x0008640008000100 */
[----:B----4-:R-:W-:Y:S01]  /*0d50*/  NOP ;  /* 0x0000000000007918 */ /* 0x010fe20000000000 */
.L_x_14:
[----:B------:R-:W-:Y:S01]  /*0d60*/  VOTEU.ALL UP0, P0 ;  /* 0x0000000000ff7886 */ /* 0x000fe20000000000 */
[----:B--23--:R-:W-:Y:S01]  /*0d70*/  UMOV UR4, 0x20 ;  /* 0x0000002000047882 */ /* 0x00cfe20000000000 */
[----:B------:R-:W2:Y:S01]  /*0d80*/  LDCU UR34, c[0x0][0x36c] ;  /* 0x00006d80ff2277ac */ /* 0x000ea20008000800 */
[----:B------:R-:W-:Y:S01]  /*0d90*/  NOP ;  /* 0x0000000000007918 */ /* 0x000fe20000000000 */
[----:B------:R-:W-:Y:S01]  /*0da0*/  LOP3.LUT R0, R61, 0x1f, RZ, 0xc0, !PT ;  /* 0x0000001f3d007812 */ /* 0x000fe200078ec0ff */
[----:B------:R-:W-:Y:S01]  /*0db0*/  @!UP0 UMOV UR6, 0x400 ;  /* 0x0000040000068882 */ /* 0x000fe20000000000 */
[----:B------:R-:W-:-:S04]  /*0dc0*/  @!UP0 UIADD3 UR4, UPT, UPT, -UR4, 0x100000, URZ ;  /* 0x0010000004048890 */ /* 0x000fc8000fffe1ff */
[----:B------:R-:W-:Y:S02]  /*0dd0*/  @!UP0 USHF.L.U32 UR5, UR4, 0xb, URZ ;  /* 0x0000000b04058899 */ /* 0x000fe400080006ff */
[----:B------:R-:W-:Y:S02]  /*0de0*/  @!UP0 USHF.L.U32 UR4, UR4, 0x1, URZ ;  /* 0x0000000104048899 */ /* 0x000fe400080006ff */
[----:B------:R-:W-:Y:S01]  /*0df0*/  @!UP0 ULEA UR6, UR47, UR6, 0x18 ;  /* 0x000000062f068291 */ /* 0x000fe2000f8ec0ff */
[----:B------:R-:W-:Y:S01]  /*0e00*/  VOTEU.ALL UP0, P0 ;  /* 0x0000000000ff7886 */ /* 0x000fe20000000000 */
[----:B------:R-:W-:Y:S02]  /*0e10*/  UISETP.NE.AND UP4, UPT, UR25, URZ, UPT ;  /* 0x000000ff1900728c */ /* 0x000fe4000bf85270 */
[----:B--2---:R-:W-:Y:S01]  /*0e20*/  UISETP.EQ.U32.AND UP1, UPT, UR34, 0x1, UPT ;  /* 0x000000012200788c */ /* 0x004fe2000bf22070 */
[----:B------:R-:W2:Y:S07]  /*0e30*/  FENCE.VIEW.ASYNC.S ;  /* 0x00000000000073c6 */ /* 0x000eae0000000000 */
[----:B--2---:R2:W3:Y:S01]  /*0e40*/  @!UP0 SYNCS.EXCH.64 URZ, [UR6+0x110], UR4 ;  /* 0x0001100406ff85b2 */ /* 0x0044e20008000100 */
[----:B------:R-:W-:Y:S05]  /*0e50*/  BRA.U !UP1, `(.L_x_15) ;  /* 0x0000000109087547 */ /* 0x000fea000b800000 */
[----:B-1-3--:R-:W-:Y:S01]  /*0e60*/  UCGABAR_ARV ;  /* 0x00000000000079c7 */ /* 0x00afe20008000000 */
[----:B------:R-:W-:Y:S05]  /*0e70*/  BRA `(.L_x_16) ;  /* 0x0000000000047947 */ /* 0x000fea0003800000 */
.L_x_15:
[----:B-1-3--:R-:W-:Y:S01]  /*0e80*/  NOP ;  /* 0x0000000000007918 */ /* 0x00afe20000000000 */
.L_x_16:
[----:B------:R-:W1:Y:S01]  /*0e90*/  S2UR UR8, SR_CTAID.Y ;  /* 0x00000000000879c3 */ /* 0x000e620000002600 */
[----:B------:R-:W-:-:S05]  /*0ea0*/  CS2R.32 R52, SR_CgaSize ;  /* 0x0000000000347805 */ /* 0x000fca0000008a00 */
[----:B------:R-:W-:-:S05]  /*0eb0*/  IMAD R52, R52, -0xa0, RZ ;  /* 0xffffff6034347824 */ /* 0x000fca00078e02ff */
[----:B------:R-:W-:-:S14]  /*0ec0*/  R2UR UR9, R52 ;  /* 0x00000000340972ca */ /* 0x000fdc00000e0000 */
[----:B------:R-:W3:Y:S01]  /*0ed0*/  LDCU UR9, c[0x0][UR9+0x2b4] ;  /* 0x00005680090977ac */ /* 0x000ee20008000800 */
[----:B------:R-:W-:-:S05]  /*0ee0*/  CS2R.32 R52, SR_CgaSize ;  /* 0x0000000000347805 */ /* 0x000fca0000008a00 */
[----:B------:R-:W-:-:S05]  /*0ef0*/  IMAD R52, R52, -0xa0, RZ ;  /* 0xffffff6034347824 */ /* 0x000fca00078e02ff */
[----:B------:R-:W-:-:S14]  /*0f00*/  R2UR UR10, R52 ;  /* 0x00000000340a72ca */ /* 0x000fdc00000e0000 */
[----:B------:R-:W4:Y:S01]  /*0f10*/  LDCU UR10, c[0x0][UR10+0x2b0] ;  /* 0x000056000a0a77ac */ /* 0x000f220008000800 */
[----:B------:R-:W4:Y:S01]  /*0f20*/  S2UR UR31, SR_CTAID.X ;  /* 0x00000000001f79c3 */ /* 0x000f220000002500 */
[----:B--2---:R-:W-:Y:S02]  /*0f30*/  USHF.R.U32.HI UR4, URZ, 0x2, UR47 ;  /* 0x00000002ff047899 */ /* 0x004fe4000801162f */
[----:B------:R-:W-:Y:S02]  /*0f40*/  USHF.R.U32.HI UR7, URZ, 0x1, UR47 ;  /* 0x00000001ff077899 */ /* 0x000fe4000801162f */
[----:B------:R-:W-:Y:S02]  /*0f50*/  ULOP3.LUT UR44, UR4, 0x3, URZ, 0xc0, !UPT ;  /* 0x00000003042c7892 */ /* 0x000fe4000f8ec0ff */
[----:B------:R-:W-:Y:S01]  /*0f60*/  ULOP3.LUT UR5, UR48, 0xc, UR47, 0xf8, !UPT ;  /* 0x0000000c30057892 */ /* 0x000fe2000f8ef82f */
[----:B------:R-:W2:Y:S01]  /*0f70*/  S2UR UR36, SR_CTAID.Z ;  /* 0x00000000002479c3 */ /* 0x000ea20000002700 */
[----:B------:R-:W-:-:S05]  /*0f80*/  CS2R.32 R52, SR_CgaSize ;  /* 0x0000000000347805 */ /* 0x000fca0000008a00 */
[----:B------:R-:W-:-:S05]  /*0f90*/  IMAD R52, R52, -0xa0, RZ ;  /* 0xffffff6034347824 */ /* 0x000fca00078e02ff */
[----:B------:R-:W-:-:S14]  /*0fa0*/  R2UR UR63, R52 ;  /* 0x00000000343f72ca */ /* 0x000fdc00000e0000 */
[----:B------:R-:W2:Y:S01]  /*0fb0*/  LDCU UR63, c[0x0][UR63+0x2a0] ;  /* 0x000054003f3f77ac */ /* 0x000ea20008000800 */
[----:B------:R-:W2:Y:S01]  /*0fc0*/  LDCU UR29, c[0x0][0xb24] ;  /* 0x00016480ff1d77ac */ /* 0x000ea20008000800 */
[----:B-1----:R-:W-:Y:S01]  /*0fd0*/  I2FP.F32.U32 R2, UR8 ;  /* 0x0000000800027c45 */ /* 0x002fe20008201000 */
[----:B------:R-:W-:Y:S02]  /*0fe0*/  ULOP3.LUT UR32, UR7, 0x1, URZ, 0xc0, !UPT ;  /* 0x0000000107207892 */ /* 0x000fe4000f8ec0ff */
[----:B------:R-:W-:Y:S02]  /*0ff0*/  UISETP.GT.U32.AND UP0, UPT, UR5, 0xffff, UPT ;  /* 0x0000ffff0500788c */ /* 0x000fe4000bf04070 */
[----:B---3--:R-:W-:Y:S01]  /*1000*/  FMUL R2, R2, UR9 ;  /* 0x0000000902027c20 */ /* 0x008fe20008400000 */
[----:B------:R-:W-:Y:S01]  /*1010*/  ULOP3.LUT UR6, UR47, 0x3, URZ, 0xc0, !UPT ;  /* 0x000000032f067892 */ /* 0x000fe2000f8ec0ff */
[----:B----4-:R-:W-:Y:S01]  /*1020*/  I2FP.F32.U32 R3, UR31 ;  /* 0x0000001f00037c45 */ /* 0x010fe20008201000 */
[----:B------:R-:W-:-:S03]  /*1030*/  USEL UR5, UR5, 0xffff, !UP0 ;  /* 0x0000ffff05057887 */ /* 0x000fc6000c000000 */
[----:B------:R-:W1:Y:S01]  /*1040*/  F2I.U32.TRUNC.NTZ R2, R2 ;  /* 0x0000000200027305 */ /* 0x000e62000020f000 */
[----:B------:R-:W-:Y:S01]  /*1050*/  UISETP.GT.U32.AND UP1, UPT, UR6, 0xffff, UPT ;  /* 0x0000ffff0600788c */ /* 0x000fe2000bf24070 */
[----:B------:R-:W-:Y:S01]  /*1060*/  FMUL R3, R3, UR10 ;  /* 0x0000000a03037c20 */ /* 0x000fe20008400000 */
[----:B------:R-:W-:-:S05]  /*1070*/  CS2R.32 R52, SR_CgaSize ;  /* 0x0000000000347805 */ /* 0x000fca0000008a00 */
[----:B------:R-:W-:-:S05]  /*1080*/  IMAD R52, R52, -0xa0, RZ ;  /* 0xffffff6034347824 */ /* 0x000fca00078e02ff */
[----:B------:R-:W-:-:S14]  /*1090*/  R2UR UR10, R52 ;  /* 0x00000000340a72ca */ /* 0x000fdc00000e0000 */
[----:B------:R-:W3:Y:S01]  /*10a0*/  LDCU UR10, c[0x0][UR10+0x2a4] ;  /* 0x000054800a0a77ac */ /* 0x000ee20008000800 */
[----:B------:R-:W-:Y:S01]  /*10b0*/  ULOP3.LUT UR5, UR5, 0xffff, URZ, 0xc0, !UPT ;  /* 0x0000ffff05057892 */ /* 0x000fe2000f8ec0ff */
[----:B------:R-:W4:Y:S01]  /*10c0*/  F2I.U32.TRUNC.NTZ R3, R3 ;  /* 0x0000000300037305 */ /* 0x000f22000020f000 */
[----:B------:R-:W-:Y:S01]  /*10d0*/  USEL UR6, UR6, 0xffff, !UP1 ;  /* 0x0000ffff06067887 */ /* 0x000fe2000c800000 */
[----:B------:R-:W-:Y:S01]  /*10e0*/  UMOV UR21, 0x5 ;  /* 0x0000000500157882 */ /* 0x000fe20000000000 */
[----:B------:R-:W-:Y:S02]  /*10f0*/  USHF.L.U32 UR27, UR47, 0x8, URZ ;  /* 0x000000082f1b7899 */ /* 0x000fe400080006ff */
[----:B------:R-:W-:Y:S01]  /*1100*/  USHF.L.U32 UR21, UR21, UR5, URZ ;  /* 0x0000000515157299 */ /* 0x000fe200080006ff */
[----:B-1----:R-:W-:Y:S01]  /*1110*/  R2UR UR4, R2 ;  /* 0x00000000020472ca */ /* 0x002fe200000e0000 */
[----:B------:R-:W-:Y:S01]  /*1120*/  USHF.L.U32 UR26, UR47, 0xa, URZ ;  /* 0x0000000a2f1a7899 */ /* 0x000fe200080006ff */
[----:B------:R-:W-:Y:S01]  /*1130*/  PRMT R2, RZ, 0x7610, R2 ;  /* 0x00007610ff027816 */ /* 0x000fe20000000002 */
[----:B------:R-:W-:Y:S01]  /*1140*/  ULOP3.LUT UR6, UR6, 0xffff, URZ, 0xc0, !UPT ;  /* 0x0000ffff06067892 */ /* 0x000fe2000f8ec0ff */
[----:B------:R-:W-:Y:S01]  /*1150*/  UMOV UR24, 0x1111 ;  /* 0x0000111100187882 */ /* 0x000fe20000000000 */
[----:B------:R-:W1:Y:S01]  /*1160*/  LDCU UR45, c[0x0][0xb24] ;  /* 0x00016480ff2d77ac */ /* 0x000e620008000800 */
[----:B----4-:R-:W-:-:S02]  /*1170*/  R2UR UR7, R3 ;  /* 0x00000000030772ca */ /* 0x010fc400000e0000 */
[----:B------:R-:W-:Y:S01]  /*1180*/  PRMT R3, RZ, 0x7610, R3 ;  /* 0x00007610ff037816 */ /* 0x000fe20000000003 */
[----:B------:R-:W4:Y:S04]  /*1190*/  LDCU UR33, c[0x0][0xb30] ;  /* 0x00016600ff2177ac */ /* 0x000f280008000800 */
[----:B------:R-:W-:Y:S02]  /*11a0*/  UIADD3 UR4, UPT, UPT, -UR4, URZ, URZ ;  /* 0x000000ff04047290 */ /* 0x000fe4000fffe1ff */
[----:B------:R-:W-:Y:S02]  /*11b0*/  UISETP.NE.AND UP5, UPT, UR25, 0x2, UPT ;  /* 0x000000021900788c */ /* 0x000fe4000bfa5270 */
[----:B---3--:R-:W-:Y:S02]  /*11c0*/  UIMAD UR4, UR10, UR4, UR8 ;  /* 0x000000040a0472a4 */ /* 0x008fe4000f8e0208 */
[----:B------:R-:W-:-:S02]  /*11d0*/  UIADD3 UR5, UPT, UPT, -UR7, URZ, URZ ;  /* 0x000000ff07057290 */ /* 0x000fc4000fffe1ff */
[----:B------:R-:W-:Y:S02]  /*11e0*/  ULOP3.LUT UR27, UR27, 0xc00, URZ, 0xc0, !UPT ;  /* 0x00000c001b1b7892 */ /* 0x000fe4000f8ec0ff */
[----:B------:R-:W-:Y:S01]  /*11f0*/  IMAD.U32 R52, RZ, RZ, UR4 ;  /* 0x00000004ff347e24 */ /* 0x000fe2000f8e00ff */
[----:B------:R-:W-:Y:S02]  /*1200*/  ULOP3.LUT UR26, UR26, 0x800, URZ, 0xc0, !UPT ;  /* 0x000008001a1a7892 */ /* 0x000fe4000f8ec0ff */
[----:B--2---:R-:W-:Y:S01]  /*1210*/  UISETP.GE.AND UP6, UPT, UR29, 0x1, UPT ;  /* 0x000000011d00788c */ /* 0x004fe2000bfc6270 */
[----:B------:R-:W-:Y:S01]  /*1220*/  UMOV UR28, UR8 ;  /* 0x00000008001c7c82 */ /* 0x000fe20008000000 */
[----:B------:R-:W-:Y:S01]  /*1230*/  UMOV UR20, UR31 ;  /* 0x0000001f00147c82 */ /* 0x000fe20008000000 */
[----:B------:R-:W-:Y:S02]  /*1240*/  USHF.L.U32 UR24, UR24, UR6, URZ ;  /* 0x0000000618187299 */ /* 0x000fe400080006ff */
[----:B------:R-:W-:Y:S01]  /*1250*/  UIMAD UR63, UR63, UR5, UR31 ;  /* 0x000000053f3f72a4 */ /* 0x000fe2000f8e021f */
[----:B-1--4-:R-:W-:Y:S11]  /*1260*/  BRA.U UP4, `(.L_x_17) ;  /* 0x0000000104b07547 */ /* 0x012ff6000b800000 */
[----:B------:R-:W-:Y:S01]  /*1270*/  R2UR UR17, R52 ;  /* 0x00000000341172ca */ /* 0x000fe200000e0000 */
[----:B------:R-:W-:-:S12]  /*1280*/  ULOP3.LUT UR4, UR63, 0x2, URZ, 0x3c, !UPT ;  /* 0x000000023f047892 */ /* 0x000fd8000f8e3cff */
[----:B------:R-:W-:Y:S02]  /*1290*/  UISETP.NE.AND UP0, UPT, UR17, URZ, UPT ;  /* 0x000000ff1100728c */ /* 0x000fe4000bf05270 */
[----:B------:R-:W-:Y:S02]  /*12a0*/  UISETP.NE.AND UP2, UPT, UR17, 0x1, UPT ;  /* 0x000000011100788c */ /* 0x000fe4000bf45270 */
[----:B------:R-:W-:Y:S02]  /*12b0*/  UISETP.GT.U32.AND UP1, UPT, UR63, 0x1, UP0 ;  /* 0x000000013f00788c */ /* 0x000fe40008724070 */
[----:B------:R-:W-:Y:S02]  /*12c0*/  UISETP.GT.U32.AND UP0, UPT, UR4, 0x1, UP0 ;  /* 0x000000010400788c */ /* 0x000fe40008704070 */
[----:B------:R-:W-:Y:S02]  /*12d0*/  USEL UR7, URZ, 0x1, UP1 ;  /* 0x00000001ff077887 */ /* 0x000fe40008800000 */
[----:B------:R-:W-:-:S02]  /*12e0*/  USEL UR8, URZ, 0x2, UP1 ;  /* 0x00000002ff087887 */ /* 0x000fc40008800000 */
[----:B------:R-:W-:Y:S02]  /*12f0*/  UISETP.GT.U32.AND UP1, UPT, UR63, 0x1, UP2 ;  /* 0x000000013f00788c */ /* 0x000fe40009724070 */
[----:B------:R-:W-:Y:S02]  /*1300*/  USEL UR12, URZ, 0x4, UP0 ;  /* 0x00000004ff0c7887 */ /* 0x000fe40008000000 */
[----:B------:R-:W-:Y:S02]  /*1310*/  USEL UR15, URZ, 0x8, UP0 ;  /* 0x00000008ff0f7887 */ /* 0x000fe40008000000 */
[----:B------:R-:W-:Y:S02]  /*1320*/  UISETP.GT.U32.AND UP0, UPT, UR4, 0x1, UP2 ;  /* 0x000000010400788c */ /* 0x000fe40009704070 */
[----:B------:R-:W-:Y:S02]  /*1330*/  USEL UR6, URZ, 0x10, UP1 ;  /* 0x00000010ff067887 */ /* 0x000fe40008800000 */
[----:B------:R-:W-:-:S02]  /*1340*/  USEL UR11, URZ, 0x20, UP1 ;  /* 0x00000020ff0b7887 */ /* 0x000fc40008800000 */
[----:B------:R-:W-:Y:S02]  /*1350*/  UISETP.NE.AND UP1, UPT, UR17, 0x2, UPT ;  /* 0x000000021100788c */ /* 0x000fe4000bf25270 */
[----:B------:R-:W-:Y:S02]  /*1360*/  USEL UR14, URZ, 0x40, UP0 ;  /* 0x00000040ff0e7887 */ /* 0x000fe40008000000 */
[----:B------:R-:W-:Y:S02]  /*1370*/  USEL UR16, URZ, 0x80, UP0 ;  /* 0x00000080ff107887 */ /* 0x000fe40008000000 */
[----:B------:R-:W-:Y:S02]  /*1380*/  UISETP.GT.U32.AND UP0, UPT, UR63, 0x1, UP1 ;  /* 0x000000013f00788c */ /* 0x000fe40008f04070 */
[----:B------:R-:W-:Y:S02]  /*1390*/  UISETP.NE.AND UP2, UPT, UR17, 0x3, UPT ;  /* 0x000000031100788c */ /* 0x000fe4000bf45270 */
[----:B------:R-:W-:-:S02]  /*13a0*/  USEL UR5, URZ, 0x100, UP0 ;  /* 0x00000100ff057887 */ /* 0x000fc40008000000 */
[----:B------:R-:W-:Y:S02]  /*13b0*/  USEL UR10, URZ, 0x200, UP0 ;  /* 0x00000200ff0a7887 */ /* 0x000fe40008000000 */
[----:B------:R-:W-:Y:S02]  /*13c0*/  UISETP.GT.U32.AND UP0, UPT, UR63, 0x1, UP2 ;  /* 0x000000013f00788c */ /* 0x000fe40009704070 */
[----:B------:R-:W-:Y:S02]  /*13d0*/  UIADD3 UR5, UPT, UPT, UR5, UR6, UR7 ;  /* 0x0000000605057290 */ /* 0x000fe4000fffe007 */
[----:B------:R-:W-:Y:S02]  /*13e0*/  USEL UR9, URZ, 0x1000, UP0 ;  /* 0x00001000ff097887 */ /* 0x000fe40008000000 */
[----:B------:R-:W-:Y:S02]  /*13f0*/  USEL UR13, URZ, 0x2000, UP0 ;  /* 0x00002000ff0d7887 */ /* 0x000fe40008000000 */
[----:B------:R-:W-:-:S02]  /*1400*/  UIADD3 UR5, UPT, UPT, UR8, UR9, UR5 ;  /* 0x0000000908057290 */ /* 0x000fc4000fffe005 */
[----:B------:R-:W-:Y:S02]  /*1410*/  UISETP.GT.U32.AND UP1, UPT, UR4, 0x1, UP1 ;  /* 0x000000010400788c */ /* 0x000fe40008f24070 */
[----:B------:R-:W-:Y:S02]  /*1420*/  UIADD3 UR5, UPT, UPT, UR10, UR11, UR5 ;  /* 0x0000000b0a057290 */ /* 0x000fe4000fffe005 */
[----:B------:R-:W-:Y:S02]  /*1430*/  UISETP.GT.U32.AND UP0, UPT, UR4, 0x1, UP2 ;  /* 0x000000010400788c */ /* 0x000fe40009704070 */
[----:B------:R-:W-:Y:S02]  /*1440*/  USEL UR4, URZ, 0x400, UP1 ;  /* 0x00000400ff047887 */ /* 0x000fe40008800000 */
[----:B------:R-:W-:Y:S02]  /*1450*/  UIADD3 UR5, UPT, UPT, UR12, UR13, UR5 ;  /* 0x0000000d0c057290 */ /* 0x000fe4000fffe005 */
[----:B------:R-:W-:-:S02]  /*1460*/  USEL UR6, URZ, 0x4000, UP0 ;  /* 0x00004000ff067887 */ /* 0x000fc40008000000 */
[----:B------:R-:W-:Y:S02]  /*1470*/  UIADD3 UR5, UPT, UPT, UR4, UR14, UR5 ;  /* 0x0000000e04057290 */ /* 0x000fe4000fffe005 */
[----:B------:R-:W-:Y:S02]  /*1480*/  USEL UR7, URZ, 0x800, UP1 ;  /* 0x00000800ff077887 */ /* 0x000fe40008800000 */
[----:B------:R-:W-:Y:S02]  /*1490*/  ULOP3.LUT UR4, UR63, 0xfffffffe, URZ, 0xc0, !UPT ;  /* 0xfffffffe3f047892 */ /* 0x000fe4000f8ec0ff */
[----:B------:R-:W-:Y:S02]  /*14a0*/  UIADD3 UR5, UPT, UPT, UR15, UR6, UR5 ;  /* 0x000000060f057290 */ /* 0x000fe4000fffe005 */
[----:B------:R-:W-:Y:S02]  /*14b0*/  ULEA UR4, UR17, UR4, 0x2 ;  /* 0x0000000411047291 */ /* 0x000fe4000f8e10ff */
[----:B------:R-:W-:-:S02]  /*14c0*/  USEL UR6, URZ, 0x8000, UP0 ;  /* 0x00008000ff067887 */ /* 0x000fc40008000000 */
[----:B------:R-:W-:-:S03]  /*14d0*/  UIADD3 UR5, UPT, UPT, UR7, UR16, UR5 ;  /* 0x0000001007057290 */ /* 0x000fc6000fffe005 */
[----:B------:R-:W-:Y:S01]  /*14e0*/  UMOV UR7, 0x3 ;  /* 0x0000000300077882 */ /* 0x000fe20000000000 */
[----:B------:R-:W-:Y:S02]  /*14f0*/  UIADD3 UR5, UPT, UPT, UR5, UR6, URZ ;  /* 0x0000000605057290 */ /* 0x000fe4000fffe0ff */
[----:B------:R-:W-:-:S04]  /*1500*/  USHF.L.U32 UR4, UR7, UR4, URZ ;  /* 0x0000000407047299 */ /* 0x000fc800080006ff */
[----:B------:R-:W-:Y:S02]  /*1510*/  MOV R3, UR5 ;  /* 0x0000000500037c02 */ /* 0x000fe40008000f00 */
[----:B------:R-:W-:Y:S02]  /*1520*/  IMAD.U32 R2, RZ, RZ, UR4 ;  /* 0x00000004ff027e24 */ /* 0x000fe4000f8e00ff */
.L_x_17:
[----:B------:R-:W-:Y:S05]  /*1530*/  BRA.U !UP6, `(.L_x_18) ;  /* 0x000000010ed47547 */ /* 0x000fea000b800000 */
[----:B------:R-:W1:Y:S01]  /*1540*/  LDCU.128 UR12, c[0x0][0xb10] ;  /* 0x00016200ff0c77ac */ /* 0x000e620008000c00 */
[----:B------:R-:W2:Y:S01]  /*1550*/  LDCU UR6, c[0x0][0x370] ;  /* 0x00006e00ff0677ac */ /* 0x000ea20008000800 */
[----:B------:R-:W3:Y:S01]  /*1560*/  LDCU UR5, c[0x0][0x374] ;  /* 0x00006e80ff0577ac */ /* 0x000ee20008000800 */
[----:B------:R-:W4:Y:S01]  /*1570*/  LDCU UR30, c[0x0][0xb0c] ;  /* 0x00016180ff1e77ac */ /* 0x000f220008000800 */
[----:B------:R-:W4:Y:S01]  /*1580*/  LDCU UR4, c[0x0][0xb20] ;  /* 0x00016400ff0477ac */ /* 0x000f220008000800 */
[----:B------:R-:W4:Y:S01]  /*1590*/  LDCU.64 UR8, c[0x0][0xb28] ;  /* 0x00016500ff0877ac */ /* 0x000f220008000a00 */
[----:B-1----:R-:W-:Y:S02]  /*15a0*/  UISETP.NE.AND UP0, UPT, UR14, 0x1, UPT ;  /* 0x000000010e00788c */ /* 0x002fe4000bf05270 */
[----:B---3--:R-:W-:Y:S02]  /*15b0*/  UIMAD.WIDE.U32 UR10, UR5, UR15, URZ ;  /* 0x0000000f050a72a5 */ /* 0x008fe4000f8e00ff */
[----:B--2---:R-:W-:-:S02]  /*15c0*/  UIMAD.WIDE.U32 UR18, UR6, UR12, URZ ;  /* 0x0000000c061272a5 */ /* 0x004fc4000f8e00ff */
[----:B----4-:R-:W-:Y:S02]  /*15d0*/  UISETP.NE.AND UP1, UPT, UR30, 0x1, UPT ;  /* 0x000000011e00788c */ /* 0x010fe4000bf25270 */
[----:B------:R-:W-:Y:S01]  /*15e0*/  UISETP.NE.AND UP2, UPT, UR29, 0x1, UPT ;  /* 0x000000011d00788c */ /* 0x000fe2000bf45270 */
[----:B------:R-:W-:Y:S02]  /*15f0*/  UMOV UR10, UR11 ;  /* 0x0000000b000a7c82 */ /* 0x000fe40008000000 */
[----:B------:R-:W-:Y:S01]  /*1600*/  UMOV UR18, UR19 ;  /* 0x0000001300127c82 */ /* 0x000fe20008000000 */
[----:B------:R-:W-:Y:S02]  /*1610*/  @UP0 USHF.R.U32.HI UR5, URZ, UR4, UR10 ;  /* 0x00000004ff050299 */ /* 0x000fe4000801160a */
[----:B------:R-:W-:Y:S02]  /*1620*/  UIMAD.WIDE.U32 UR22, UR28, UR15, URZ ;  /* 0x0000000f1c1672a5 */ /* 0x000fe4000f8e00ff */
[----:B------:R-:W-:-:S02]  /*1630*/  UIMAD.WIDE.U32 UR10, UR5, UR8, URZ ;  /* 0x00000008050a72a5 */ /* 0x000fc4000f8e00ff */
[----:B------:R-:W-:Y:S02]  /*1640*/  @UP1 USHF.R.U32.HI UR6, URZ, UR13, UR18 ;  /* 0x0000000dff061299 */ /* 0x000fe40008011612 */
[----:B------:R-:W-:Y:S02]  /*1650*/  UIMAD.WIDE.U32 UR16, UR31, UR12, URZ ;  /* 0x0000000c1f1072a5 */ /* 0x000fe4000f8e00ff */
[----:B------:R-:W-:Y:S01]  /*1660*/  UIMAD.WIDE.U32 UR18, UR6, UR8, URZ ;  /* 0x00000008061272a5 */ /* 0x000fe2000f8e00ff */
[----:B------:R-:W-:Y:S01]  /*1670*/  UMOV UR22, UR23 ;  /* 0x0000001700167c82 */ /* 0x000fe20008000000 */
[----:B------:R-:W-:Y:S01]  /*1680*/  UMOV UR10, UR11 ;  /* 0x0000000b000a7c82 */ /* 0x000fe20008000000 */
[----:B------:R-:W-:Y:S02]  /*1690*/  USHF.R.U32.HI UR22, URZ, UR4, UR22 ;  /* 0x00000004ff167299 */ /* 0x000fe40008011616 */
[----:B------:R-:W-:Y:S02]  /*16a0*/  @UP2 USHF.R.U32.HI UR5, URZ, UR9, UR10 ;  /* 0x00000009ff052299 */ /* 0x000fe4000801160a */
[----:B------:R-:W-:Y:S01]  /*16b0*/  UMOV UR7, UR19 ;  /* 0x0000001300077c82 */ /* 0x000fe20008000000 */
[----:B------:R-:W-:Y:S01]  /*16c0*/  UMOV UR16, UR17 ;  /* 0x0000001100107c82 */ /* 0x000fe20008000000 */
[----:B------:R-:W-:-:S02]  /*16d0*/  @UP2 USHF.R.U32.HI UR6, URZ, UR9, UR7 ;  /* 0x00000009ff062299 */ /* 0x000fc40008011607 */
[----:B------:R-:W-:Y:S02]  /*16e0*/  USHF.R.U32.HI UR16, URZ, UR13, UR16 ;  /* 0x0000000dff107299 */ /* 0x000fe40008011610 */
[----:B------:R-:W-:Y:S02]  /*16f0*/  USEL UR4, UR28, UR22, !UP0 ;  /* 0x000000161c047287 */ /* 0x000fe4000c000000 */
[----:B------:R-:W-:Y:S02]  /*1700*/  UIMAD UR7, UR5, UR29, URZ ;  /* 0x0000001d050772a4 */ /* 0x000fe4000f8e02ff */
[----:B------:R-:W-:Y:S02]  /*1710*/  USEL UR5, UR31, UR16, !UP1 ;  /* 0x000000101f057287 */ /* 0x000fe4000c800000 */
[----:B------:R-:W-:Y:S02]  /*1720*/  UIMAD UR12, UR6, UR29, URZ ;  /* 0x0000001d060c72a4 */ /* 0x000fe4000f8e02ff */
[----:B------:R-:W-:-:S02]  /*1730*/  UISETP.GE.AND UP0, UPT, UR4, UR7, UPT ;  /* 0x000000070400728c */ /* 0x000fc4000bf06270 */
[----:B------:R-:W-:Y:S02]  /*1740*/  UIMAD.WIDE.U32 UR10, UR4, UR8, URZ ;  /* 0x00000008040a72a5 */ /* 0x000fe4000f8e00ff */
[----:B------:R-:W-:Y:S02]  /*1750*/  UISETP.GE.OR UP0, UPT, UR5, UR12, UP0 ;  /* 0x0000000c0500728c */ /* 0x000fe40008706670 */
[----:B------:R-:W-:Y:S02]  /*1760*/  UIMAD.WIDE.U32 UR12, UR5, UR8, URZ ;  /* 0x00000008050c72a5 */ /* 0x000fe4000f8e00ff */
[----:B------:R-:W-:Y:S01]  /*1770*/  UIADD3 UR10, UPT, UPT, -UR4, URZ, URZ ;  /* 0x000000ff040a7290 */ /* 0x000fe2000fffe1ff */
[----:B------:R-:W-:Y:S01]  /*1780*/  UMOV UR8, UR11 ;  /* 0x0000000b00087c82 */ /* 0x000fe20008000000 */
[----:B------:R-:W-:Y:S02]  /*1790*/  UIADD3 UR20, UPT, UPT, -UR5, URZ, URZ ;  /* 0x000000ff05147290 */ /* 0x000fe4000fffe1ff */
[----:B------:R-:W-:-:S03]  /*17a0*/  USHF.R.U32.HI UR8, URZ, UR9, UR8 ;  /* 0x00000009ff087299 */ /* 0x000fc60008011608 */
[----:B------:R-:W-:Y:S01]  /*17b0*/  @!UP0 UMOV UR7, UR13 ;  /* 0x0000000d00078c82 */ /* 0x000fe20008000000 */
[----:B------:R-:W-:Y:S02]  /*17c0*/  UIMAD UR28, UR14, UR10, UR28 ;  /* 0x0000000a0e1c72a4 */ /* 0x000fe4000f8e021c */
[----:B------:R-:W-:Y:S02]  /*17d0*/  USEL UR8, UR4, UR8, !UP2 ;  /* 0x0000000804087287 */ /* 0x000fe4000d000000 */
[----:B------:R-:W-:Y:S02]  /*17e0*/  @!UP0 USHF.R.U32.HI UR7, URZ, UR9, UR7 ;  /* 0x00000009ff078299 */ /* 0x000fe40008011607 */
[----:B------:R-:W-:Y:S02]  /*17f0*/  UIADD3 UR9, UPT, UPT, -UR8, URZ, URZ ;  /* 0x000000ff08097290 */ /* 0x000fe4000fffe1ff */
[----:B------:R-:W-:Y:S02]  /*1800*/  @!UP0 USEL UR7, UR5, UR7, !UP2 ;  /* 0x0000000705078287 */ /* 0x000fe4000d000000 */
[----:B------:R-:W-:-:S02]  /*1810*/  UIMAD UR9, UR29, UR9, UR4 ;  /* 0x000000091d0972a4 */ /* 0x000fc4000f8e0204 */
[----:B------:R-:W-:Y:S02]  /*1820*/  @!UP0 UIADD3 UR8, UPT, UPT, UR8, -UR7, URZ ;  /* 0x8000000708088290 */ /* 0x000fe4000fffe0ff */
[----:B------:R-:W-:Y:S02]  /*1830*/  @!UP0 UIMAD UR6, UR9, UR6, UR7 ;  /* 0x00000006090682a4 */ /* 0x000fe4000f8e0207 */
[----:B------:R-:W-:Y:S02]  /*1840*/  @!UP0 UIMAD UR4, UR8, UR29, UR5 ;  /* 0x0000001d080482a4 */ /* 0x000fe4000f8e0205 */
[----:B------:R-:W-:Y:S02]  /*1850*/  UIMAD UR20, UR30, UR20, UR31 ;  /* 0x000000141e1472a4 */ /* 0x000fe4000f8e021f */
[----:B------:R-:W-:Y:S01]  /*1860*/  UIMAD UR28, UR4, UR14, UR28 ;  /* 0x0000000e041c72a4 */ /* 0x000fe2000f8e021c */
[----:B------:R-:W-:Y:S02]  /*1870*/  @!UP0 UMOV UR5, UR6 ;  /* 0x0000000600058c82 */ /* 0x000fe40008000000 */
[----:B------:R-:W-:-:S12]  /*1880*/  UIMAD UR20, UR5, UR30, UR20 ;  /* 0x0000001e051472a4 */ /* 0x000fd8000f8e0214 */
.L_x_18:
[----:B------:R-:W-:-:S09]  /*1890*/  UISETP.NE.AND UP0, UPT, UR33, 0x1, UPT ;  /* 0x000000012100788c */ /* 0x000fd2000bf05270 */
[----:B------:R-:W-:Y:S05]  /*18a0*/  BRA.U UP0, `(.L_x_19) ;  /* 0x0000000100447547 */ /* 0x000fea000b800000 */
[----:B------:R-:W1:Y:S01]  /*18b0*/  LDCU.128 UR8, c[0x0][0xb10] ;  /* 0x00016200ff0877ac */ /* 0x000e620008000c00 */
[----:B------:R-:W2:Y:S01]  /*18c0*/  LDCU UR12, c[0x0][0xb0c] ;  /* 0x00016180ff0c77ac */ /* 0x000ea20008000800 */
[----:B------:R-:W3:Y:S01]  /*18d0*/  LDCU UR13, c[0x0][0xb20] ;  /* 0x00016400ff0d77ac */ /* 0x000ee20008000800 */
[----:B-1----:R-:W-:Y:S02]  /*18e0*/  UIMAD.WIDE.U32 UR6, UR20, UR8, URZ ;  /* 0x00000008140672a5 */ /* 0x002fe4000f8e00ff */
[----:B------:R-:W-:Y:S02]  /*18f0*/  UIMAD.WIDE.U32 UR4, UR28, UR11, URZ ;  /* 0x0000000b1c0472a5 */ /* 0x000fe4000f8e00ff */
[----:B--2---:R-:W-:Y:S02]  /*1900*/  UISETP.NE.AND UP1, UPT, UR12, 0x1, UPT ;  /* 0x000000010c00788c */ /* 0x004fe4000bf25270 */
[----:B------:R-:W-:Y:S01]  /*1910*/  UISETP.NE.AND UP0, UPT, UR10, 0x1, UPT ;  /* 0x000000010a00788c */ /* 0x000fe2000bf05270 */
[----:B------:R-:W-:-:S02]  /*1920*/  UMOV UR6, UR7 ;  /* 0x0000000700067c82 */ /* 0x000fc40008000000 */
[----:B------:R-:W-:Y:S01]  /*1930*/  UMOV UR4, UR5 ;  /* 0x0000000500047c82 */ /* 0x000fe20008000000 */
[----:B------:R-:W-:Y:S02]  /*1940*/  USHF.R.U32.HI UR9, URZ, UR9, UR6 ;  /* 0x00000009ff097299 */ /* 0x000fe40008011606 */
[----:B---3--:R-:W-:Y:S02]  /*1950*/  USHF.R.U32.HI UR4, URZ, UR13, UR4 ;  /* 0x0000000dff047299 */ /* 0x008fe40008011604 */
[----:B------:R-:W-:Y:S02]  /*1960*/  USEL UR5, UR20, UR9, !UP1 ;  /* 0x0000000914057287 */ /* 0x000fe4000c800000 */
[----:B------:R-:W-:-:S04]  /*1970*/  USEL UR4, UR28, UR4, !UP0 ;  /* 0x000000041c047287 */ /* 0x000fc8000c000000 */
[----:B------:R-:W-:Y:S02]  /*1980*/  UIADD3 UR6, UPT, UPT, -UR4, UR5, URZ ;  /* 0x0000000504067290 */ /* 0x000fe4000fffe1ff */
[----:B------:R-:W-:Y:S02]  /*1990*/  UIADD3 UR4, UPT, UPT, UR4, -UR5, URZ ;  /* 0x8000000504047290 */ /* 0x000fe4000fffe0ff */
[----:B------:R-:W-:Y:S02]  /*19a0*/  UIMAD UR28, UR6, UR10, UR28 ;  /* 0x0000000a061c72a4 */ /* 0x000fe4000f8e021c */
[----:B------:R-:W-:-:S12]  /*19b0*/  UIMAD UR20, UR4, UR12, UR20 ;  /* 0x0000000c041472a4 */ /* 0x000fd8000f8e0214 */
.L_x_19:
[----:B------:R-:W-:-:S09]  /*19c0*/  UISETP.EQ.U32.AND UP0, UPT, UR34, 0x1, UPT ;  /* 0x000000012200788c */ /* 0x000fd2000bf02070 */
[----:B------:R-:W-:Y:S05]  /*19d0*/  BRA.U !UP0, `(.L_x_20) ;  /* 0x00000001080c7547 */ /* 0x000fea000b800000 */
[----:B------:R-:W-:Y:S01]  /*19e0*/  UCGABAR_WAIT ;  /* 0x0000000000007dc7 */ /* 0x000fe20008000000 */
[----:B------:R-:W-:Y:S01]  /*19f0*/  CCTL.IVALL ;  /* 0x00000000ff00798f */ /* 0x000fe20002000000 */
[----:B------:R-:W-:Y:S05]  /*1a00*/  BRA `(.L_x_21) ;  /* 0x0000000000047947 */ /* 0x000fea0003800000 */
.L_x_20:
[----:B------:R-:W-:Y:S06]  /*1a10*/  BAR.SYNC.DEFER_BLOCKING 0x0 ;  /* 0x0000000000007b1d */ /* 0x000fec0000010000 */
.L_x_21:
[----:B------:R-:W-:Y:S05]  /*1a20*/  BRA.U UP5, `(.L_x_22) ;  /* 0x0000001505087547 */ /* 0x000fea000b800000 */
[----:B------:R-:W1:Y:S01]  /*1a30*/  LDCU UR6, c[0x0][0x38c] ;  /* 0x00007180ff0677ac */ /* 0x000e620008000800 */
[----:B------:R-:W-:Y:S01]  /*1a40*/  PLOP3.LUT P1, PT, PT, PT, UP3, 0x80, 0x8 ;  /* 0x000000000008781c */ /* 0x000fe20003f2f038 */
[----:B------:R-:W-:Y:S01]  /*1a50*/  IMAD.MOV.U32 R12, RZ, RZ, 0x1 ;  /* 0x00000001ff0c7424 */ /* 0x000fe200078e00ff */
[----:B------:R-:W-:Y:S01]  /*1a60*/  ISETP.NE.AND P2, PT, R0, RZ, P3 ;  /* 0x000000ff0000720c */ /* 0x000fe20001f45270 */
[----:B------:R-:W-:Y:S01]  /*1a70*/  USHF.L.U32 UR7, UR31, 0x6, URZ ;  /* 0x000000061f077899 */ /* 0x000fe200080006ff */
[----:B------:R-:W-:Y:S01]  /*1a80*/  PLOP3.LUT P1, PT, P1, PT, PT, 0x8, 0x80 ;  /* 0x000000000080781c */ /* 0x000fe20000f2e170 */
[----:B------:R-:W-:Y:S01]  /*1a90*/  UISETP.NE.AND UP1, UPT, UR25, URZ, UPT ;  /* 0x000000ff1900728c */ /* 0x000fe2000bf25270 */
[----:B------:R-:W-:Y:S01]  /*1aa0*/  CS2R R10, SRZ ;  /* 0x00000000000a7805 */ /* 0x000fe2000001ff00 */
[----:B------:R-:W-:Y:S01]  /*1ab0*/  IMAD.MOV.U32 R9, RZ, RZ, RZ ;  /* 0x000000ffff097224 */ /* 0x000fe200078e00ff */
[----:B------:R-:W2:Y:S01]  /*1ac0*/  LDCU UR40, c[0x0][0x370] ;  /* 0x00006e00ff2877ac */ /* 0x000ea20008000800 */
[----:B------:R-:W-:Y:S01]  /*1ad0*/  IMAD.MOV.U32 R8, RZ, RZ, 0x1 ;  /* 0x00000001ff087424 */ /* 0x000fe200078e00ff */
[----:B------:R-:W-:Y:S01]  /*1ae0*/  USEL UR25, UR46, 0x2, UP1 ;  /* 0x000000022e197887 */ /* 0x000fe20008800000 */
[----:B------:R-:W3:Y:S01]  /*1af0*/  LDCU.64 UR30, c[0x0][0x348] ;  /* 0x00006900ff1e77ac */ /* 0x000ee20008000a00 */
[----:B-1----:R-:W-:-:S02]  /*1b00*/  UIADD3 UR5, UPT, UPT, UR6, 0x3f, URZ ;  /* 0x0000003f06057890 */ /* 0x002fc4000fffe0ff */
[----:B------:R-:W-:Y:S02]  /*1b10*/  UIADD3 UR49, UPT, UPT, UR6, 0x7e, URZ ;  /* 0x0000007e06317890 */ /* 0x000fe4000fffe0ff */
[----:B------:R-:W-:Y:S01]  /*1b20*/  USHF.R.S32.HI UR4, URZ, 0x1f, UR5 ;  /* 0x0000001fff047899 */ /* 0x000fe20008011405 */
[----:B------:R-:W1:Y:S03]  /*1b30*/  LDCU UR39, c[0x0][0x374] ;  /* 0x00006e80ff2777ac */ /* 0x000e660008000800 */
[----:B------:R-:W-:Y:S02]  /*1b40*/  ULEA.HI UR4, UR4, UR5, URZ, 0x6 ;  /* 0x0000000504047291 */ /* 0x000fe4000f8f30ff */
[----:B------:R-:W-:Y:S02]  /*1b50*/  ULOP3.LUT UR5, UR7, 0x40, URZ, 0xc0, !UPT ;  /* 0x0000004007057892 */ /* 0x000fe4000f8ec0ff */
[----:B------:R-:W-:-:S02]  /*1b60*/  USHF.R.S32.HI UR42, URZ, 0x6, UR4 ;  /* 0x00000006ff2a7899 */ /* 0x000fc40008011404 */
[----:B------:R-:W-:Y:S02]  /*1b70*/  UIADD3 UR4, UPT, UPT, UR6, -0x1, URZ ;  /* 0xffffffff06047890 */ /* 0x000fe4000fffe0ff */
[----:B------:R-:W-:Y:S02]  /*1b80*/  UISETP.LT.U32.AND UP0, UPT, UR42, 0x4, UPT ;  /* 0x000000042a00788c */ /* 0x000fe4000bf01070 */
[----:B------:R-:W-:Y:S02]  /*1b90*/  UISETP.GE.U32.AND UP2, UPT, UR4, -0x7f, UPT ;  /* 0xffffff810400788c */ /* 0x000fe4000bf46070 */
[----:B------:R-:W-:Y:S02]  /*1ba0*/  USEL UR41, UR42, 0x4, UP0 ;  /* 0x000000042a297887 */ /* 0x000fe40008000000 */
[----:B------:R-:W-:Y:S02]  /*1bb0*/  ULEA UR48, UR32, UR5, 0x5 ;  /* 0x0000000520307291 */ /* 0x000fe4000f8e28ff */
[----:B------:R-:W-:-:S02]  /*1bc0*/  UIADD3 UR4, UPT, UPT, UR41, -0x1, URZ ;  /* 0xffffffff29047890 */ /* 0x000fc4000fffe0ff */
[----:B------:R-:W-:Y:S02]  /*1bd0*/  ULEA UR44, UR44, UR5, 0x4 ;  /* 0x000000052c2c7291 */ /* 0x000fe4000f8e20ff */
[----:B------:R-:W-:Y:S02]  /*1be0*/  UIADD3 UR46, UPT, UPT, UR42, -UR41, URZ ;  /* 0x800000292a2e7290 */ /* 0x000fe4000fffe0ff */
[----:B------:R-:W-:Y:S01]  /*1bf0*/  @UP2 UIADD3 UR4, UPT, UPT, UR41, URZ, URZ ;  /* 0x000000ff29042290 */ /* 0x000fe2000fffe0ff */
[----:B------:R-:W-:-:S03]  /*1c00*/  UMOV UR7, URZ ;  /* 0x000000ff00077c82 */ /* 0x000fc60008000000 */
[----:B------:R-:W-:Y:S02]  /*1c10*/  UIADD3 UR29, UPT, UPT, UR4, 0x1, URZ ;  /* 0x00000001041d7890 */ /* 0x000fe4000fffe0ff */
[----:B-123--:R-:W-:-:S12]  /*1c20*/  UIADD3 UR43, UPT, UPT, -UR4, URZ, URZ ;  /* 0x000000ff042b7290 */ /* 0x00efd8000fffe1ff */
.L_x_42:
[----:B------:R-:W-:Y:S01]  /*1c30*/  UISETP.NE.AND UP0, UPT, UR47, URZ, UPT ;  /* 0x000000ff2f00728c */ /* 0x000fe2000bf05270 */
[----:B------:R-:W1:Y:S08]  /*1c40*/  S2UR UR47, SR_CgaCtaId ;  /* 0x00000000002f79c3 */ /* 0x000e700000008800 */
[----:B------:R-:W-:Y:S05]  /*1c50*/  BRA.U UP0, `(.L_x_23) ;  /* 0x0000000100347547 */ /* 0x000fea000b800000 */
[----:B------:R-:W2:Y:S01]  /*1c60*/  S2R R0, SR_CgaCtaId ;  /* 0x0000000000007919 */ /* 0x000ea20000008800 */
[----:B------:R-:W-:-:S04]  /*1c70*/  MOV R2, 0x400 ;  /* 0x0000040000027802 */ /* 0x000fc80000000f00 */
[----:B--2---:R-:W-:Y:S02]  /*1c80*/  LEA R0, R0, R2, 0x18 ;  /* 0x0000000200007211 */ /* 0x004fe400078ec0ff */
[----:B------:R-:W-:-:S03]  /*1c90*/  SHF.L.U32 R2, R8, 0x1f, RZ ;  /* 0x0000001f08027819 */ /* 0x000fc600000006ff */
[----:B------:R-:W-:-:S04]  /*1ca0*/  IMAD R0, R9, 0x8, R0 ;  /* 0x0000000809007824 */ /* 0x000fc800078e0200 */
[----:B------:R-:W2:Y:S02]  /*1cb0*/  SYNCS.PHASECHK.TRANS64.TRYWAIT P0, [R0+URZ+0x100], R2 ;  /* 0x00010002000075a7 */ /* 0x000ea400080011ff */
[----:B--2---:R-:W-:Y:S05]  /*1cc0*/  @!P0 BRA `(.L_x_24) ;  /* 0x0000007000f08947 */ /* 0x004fea0003800000 */
.L_x_149:
[----:B------:R-:W-:Y:S01]  /*1cd0*/  VIADD R9, R9, 0x1 ;  /* 0x0000000109097836 */ /* 0x000fe20000000000 */
[----:B------:R2:W-:Y:S04]  /*1ce0*/  SYNCS.ARRIVE.TRANS64.A1T0 RZ, [R0+URZ+0xf0], RZ ;  /* 0x0000f0ff00ff79a7 */ /* 0x0005e800081000ff */
[----:B------:R-:W-:-:S04]  /*1cf0*/  ISETP.NE.AND P0, PT, R9, 0x2, PT ;  /* 0x000000020900780c */ /* 0x000fc80003f05270 */
[----:B------:R-:W-:Y:S02]  /*1d00*/  SEL R9, R9, RZ, P0 ;  /* 0x000000ff09097207 */ /* 0x000fe40000000000 */
[----:B--2---:R-:W-:-:S04]  /*1d10*/  SEL R0, RZ, 0x1, P0 ;  /* 0x00000001ff007807 */ /* 0x004fc80000000000 */
[----:B------:R-:W-:-:S07]  /*1d20*/  LOP3.LUT R8, R8, R0, RZ, 0x3c, !PT ;  /* 0x0000000008087212 */ /* 0x000fce00078e3cff */
.L_x_23:
[----:B------:R-:W-:Y:S01]  /*1d30*/  UMOV UR6, 0x400 ;  /* 0x0000040000067882 */ /* 0x000fe20000000000 */
[----:B------:R-:W-:Y:S01]  /*1d40*/  SHF.L.U32 R0, R12, 0x1f, RZ ;  /* 0x0000001f0c007819 */ /* 0x000fe200000006ff */
[----:B-1----:R-:W-:Y:S02]  /*1d50*/  ULEA UR6, UR47, UR6, 0x18 ;  /* 0x000000062f067291 */ /* 0x002fe4000f8ec0ff */
[----:B------:R-:W-:Y:S02]  /*1d60*/  UISETP.GE.U32.AND UP0, UPT, UR49, 0x7f, UPT ;  /* 0x0000007f3100788c */ /* 0x000fe4000bf06070 */
[----:B------:R-:W-:Y:S02]  /*1d70*/  ULEA UR4, UR7, UR6, 0x3 ;  /* 0x0000000607047291 */ /* 0x000fe4000f8e18ff */
[----:B------:R-:W-:Y:S01]  /*1d80*/  ULEA UR11, UR28, UR48, 0x7 ;  /* 0x000000301c0b7291 */ /* 0x000fe2000f8e38ff */
[----:B------:R-:W-:-:S06]  /*1d90*/  UMOV UR13, URZ ;  /* 0x000000ff000d7c82 */ /* 0x000fcc0008000000 */
[----:B------:R1:W2:Y:S01]  /*1da0*/  SYNCS.PHASECHK.TRANS64.TRYWAIT P0, [UR4+0x20], R0 ;  /* 0x00002000ff0075a7 */ /* 0x0002a20008001104 */
[----:B------:R-:W-:-:S04]  /*1db0*/  ULEA.HI UR4, UR20, UR20, URZ, 0x1 ;  /* 0x0000001414047291 */ /* 0x000fc8000f8f08ff */
[----:B------:R-:W-:-:S04]  /*1dc0*/  USHF.L.U32 UR4, UR4, 0x6, URZ ;  /* 0x0000000604047899 */ /* 0x000fc800080006ff */
[----:B------:R-:W-:-:S04]  /*1dd0*/  ULOP3.LUT UR35, UR4, 0xffffff80, URZ, 0xc0, !UPT ;  /* 0xffffff8004237892 */ /* 0x000fc8000f8ec0ff */
[----:B------:R-:W-:Y:S01]  /*1de0*/  UIADD3 UR35, UPT, UPT, UR44, UR35, URZ ;  /* 0x000000232c237290 */ /* 0x000fe2000fffe0ff */
[----:B------:R-:W-:Y:S11]  /*1df0*/  BRA.U !UP0, `(.L_x_25) ;  /* 0x0000000108d47547 */ /* 0x000ff6000b800000 */
[----:B------:R-:W-:Y:S01]  /*1e00*/  UMOV UR18, UR43 ;  /* 0x0000002b00127c82 */ /* 0x000fe20008000000 */
[----:B------:R-:W-:Y:S01]  /*1e10*/  UMOV UR4, UR7 ;  /* 0x0000000700047c82 */ /* 0x000fe20008000000 */
[----:B------:R-:W-:-:S05]  /*1e20*/  UMOV UR34, URZ ;  /* 0x000000ff00227c82 */ /* 0x000fca0008000000 */
.L_x_31:
[----:B------:R-:W-:Y:S01]  /*1e30*/  ULEA UR33, UR4, UR6, 0x3 ;  /* 0x0000000604217291 */ /* 0x000fe2000f8e18ff */
[----:B------:R-:W-:Y:S01]  /*1e40*/  @P3 MOV R2, 0x8000 ;  /* 0x0000800000023802 */ /* 0x000fe20000000f00 */
[----:B--2-4-:R-:W-:Y:S10]  /*1e50*/  @P0 BRA `(.L_x_26) ;  /* 0x00000000000c0947 */ /* 0x014ff40003800000 */
[----:B------:R-:W-:-:S04]  /*1e60*/  SHF.L.U32 R3, R12, 0x1f, RZ ;  /* 0x0000001f0c037819 */ /* 0x000fc800000006ff */
[----:B------:R-:W2:Y:S02]  /*1e70*/  SYNCS.PHASECHK.TRANS64.TRYWAIT P0, [UR33+0x20], R3 ;  /* 0x00002003ff0075a7 */ /* 0x000ea40008001121 */
[----:B--2---:R-:W-:Y:S05]  /*1e80*/  @!P0 BRA `(.L_x_27) ;  /* 0x0000007000948947 */ /* 0x004fea0003800000 */
.L_x_26:
[----:B------:R2:W-:Y:S01]  /*1e90*/  @P3 SYNCS.ARRIVE.TRANS64 RZ, [UR33], R2 ;  /* 0x00000002ffff39a7 */ /* 0x0005e20008000021 */
[----:B------:R-:W-:Y:S02]  /*1ea0*/  ULOP3.LUT UR5, UR25, 0x2, URZ, 0xfc, !UPT ;  /* 0x0000000219057892 */ /* 0x000fe4000f8efcff */
[----:B------:R-:W-:Y:S02]  /*1eb0*/  UIADD3 UR18, UPT, UPT, UR18, 0x1, URZ ;  /* 0x0000000112127890 */ /* 0x000fe4000fffe0ff */
[----:B------:R-:W-:Y:S02]  /*1ec0*/  UISETP.NE.AND UP0, UPT, UR5, 0x2, UPT ;  /* 0x000000020500788c */ /* 0x000fe4000bf05270 */
[----:B------:R-:W-:-:S07]  /*1ed0*/  UISETP.NE.AND UP2, UPT, UR18, 0x1, UPT ;  /* 0x000000011200788c */ /* 0x000fce000bf45270 */
[----:B------:R-:W-:Y:S05]  /*1ee0*/  BRA.U UP0, `(.L_x_28) ;  /* 0x0000000100047547 */ /* 0x000fea000b800000 */
[----:B------:R-:W-:Y:S05]  /*1ef0*/  BPT.TRAP 0x1 ;  /* 0x000000040000795c */ /* 0x000fea0000300000 */
.L_x_28:
[----:B------:R-:W-:Y:S04]  /*1f00*/  BSSY.RECONVERGENT B0, `(.L_x_29) ;  /* 0x0000003000007945 */ /* 0x000fe80003800200 */
[----:B------:R-:W-:Y:S05]  /*1f10*/  @!P2 BRA `(.L_x_30) ;  /* 0x000000000004a947 */ /* 0x000fea0003800000 */
[----:B------:R-:W-:Y:S05]  /*1f20*/  BPT.TRAP 0x1 ;  /* 0x000000040000795c */ /* 0x000fea0000300000 */
.L_x_30:
[----:B------:R-:W-:Y:S05]  /*1f30*/  BSYNC.RECONVERGENT B0 ;  /* 0x0000000000007941 */ /* 0x000fea0003800200 */
.L_x_29:
[----:B------:R-:W-:Y:S02]  /*1f40*/  UIADD3 UR5, UPT, UPT, UR4, 0x1, URZ ;  /* 0x0000000104057890 */ /* 0x000fe4000fffe0ff */
[----:B------:R-:W-:Y:S02]  /*1f50*/  USHF.L.U32 UR4, UR4, 0xc, URZ ;  /* 0x0000000c04047899 */ /* 0x000fe400080006ff */
[----:B------:R-:W-:Y:S02]  /*1f60*/  UISETP.NE.AND UP0, UPT, UR5, 0x4, UPT ;  /* 0x000000040500788c */ /* 0x000fe4000bf05270 */
[----:B------:R-:W-:Y:S02]  /*1f70*/  ULOP3.LUT UR32, UR27, UR4, URZ, 0xfc, !UPT ;  /* 0x000000041b207292 */ /* 0x000fe4000f8efcff */
[----:B------:R-:W-:Y:S02]  /*1f80*/  USEL UR8, URZ, 0x1, UP0 ;  /* 0x00000001ff087887 */ /* 0x000fe40008000000 */
[----:B------:R-:W-:-:S02]  /*1f90*/  USEL UR7, UR5, URZ, UP0 ;  /* 0x000000ff05077287 */ /* 0x000fc40008000000 */
[----:B------:R-:W-:Y:S02]  /*1fa0*/  UIADD3 UR16, UP1, UPT, UR30, 0x80, URZ ;  /* 0x000000801e107890 */ /* 0x000fe4000ff3e0ff */
[----:B------:R-:W-:Y:S01]  /*1fb0*/  ULEA UR5, UR7, UR6, 0x3 ;  /* 0x0000000607057291 */ /* 0x000fe2000f8e18ff */
[----:B------:R-:W-:Y:S01]  /*1fc0*/  LOP3.LUT R12, R12, UR8, RZ, 0x3c, !PT ;  /* 0x000000080c0c7c12 */ /* 0x000fe2000f8e3cff */
[----:B------:R-:W-:Y:S02]  /*1fd0*/  ULOP3.LUT UR8, UR26, UR4, URZ, 0xfc, !UPT ;  /* 0x000000041a087292 */ /* 0x000fe4000f8efcff */
[----:B------:R-:W-:Y:S01]  /*1fe0*/  ULEA UR32, UR32, UR6, 0x1 ;  /* 0x0000000620207291 */ /* 0x000fe2000f8e08ff */
[----:B-1----:R-:W-:Y:S01]  /*1ff0*/  SHF.L.U32 R0, R12, 0x1f, RZ ;  /* 0x0000001f0c007819 */ /* 0x002fe200000006ff */
[----:B------:R-:W-:Y:S02]  /*2000*/  UIADD3 UR14, UP0, UPT, UR30, 0x180, URZ ;  /* 0x000001801e0e7890 */ /* 0x000fe4000ff1e0ff */
[----:B------:R-:W-:Y:S01]  /*2010*/  ULEA UR8, UR8, UR6, 0x1 ;  /* 0x0000000608087291 */ /* 0x000fe2000f8e08ff */
[----:B------:R3:W4:Y:S01]  /*2020*/  SYNCS.PHASECHK.TRANS64.TRYWAIT P0, [UR5+0x20], R0 ;  /* 0x00002000ff0075a7 */ /* 0x0007220008001105 */
[----:B------:R-:W-:-:S02]  /*2030*/  ULOP3.LUT UR33, UR33, 0xfefffff8, URZ, 0xc0, !UPT ;  /* 0xfefffff821217892 */ /* 0x000fc4000f8ec0ff */
[----:B------:R-:W-:Y:S02]  /*2040*/  UIADD3.X UR17, UPT, UPT, URZ, UR31, URZ, UP1, !UPT ;  /* 0x0000001fff117290 */ /* 0x000fe40008ffe4ff */
[----:B------:R-:W-:Y:S02]  /*2050*/  UIADD3 UR32, UPT, UPT, UR32, 0x4300, URZ ;  /* 0x0000430020207890 */ /* 0x000fe4000fffe0ff */
[----:B------:R-:W-:Y:S02]  /*2060*/  UPRMT UR5, URZ, 0x5410, UR24 ;  /* 0x00005410ff057896 */ /* 0x000fe40008000018 */
[----:B------:R-:W-:Y:S02]  /*2070*/  UIADD3 UR8, UPT, UPT, UR8, 0xc300, URZ ;  /* 0x0000c30008087890 */ /* 0x000fe4000fffe0ff */
[----:B------:R-:W-:Y:S02]  /*2080*/  UIADD3.X UR15, UPT, UPT, URZ, UR31, URZ, UP0, !UPT ;  /* 0x0000001fff0f7290 */ /* 0x000fe400087fe4ff */
[----:B------:R-:W-:Y:S01]  /*2090*/  UPRMT UR4, URZ, 0x5410, UR21 ;  /* 0x00005410ff047896 */ /* 0x000fe20008000015 */
[----:B------:R-:W-:Y:S01]  /*20a0*/  UMOV UR22, 0x0 ;  /* 0x0000000000167882 */ /* 0x000fe20000000000 */
[----:B------:R-:W-:Y:S01]  /*20b0*/  UMOV UR23, 0x10000000 ;  /* 0x1000000000177882 */ /* 0x000fe20000000000 */
[----:B------:R-:W-:Y:S01]  /*20c0*/  UMOV UR10, UR34 ;  /* 0x00000022000a7c82 */ /* 0x000fe20008000000 */
[----:B------:R-:W-:Y:S01]  /*20d0*/  UMOV UR12, UR36 ;  /* 0x00000024000c7c82 */ /* 0x000fe20008000000 */
[----:B------:R-:W-:Y:S01]  /*20e0*/  UMOV UR9, UR33 ;  /* 0x0000002100097c82 */ /* 0x000fe20008000000 */
[----:B------:R1:W-:Y:S01]  /*20f0*/  UTMALDG.3D.MULTICAST.2CTA [UR32], [UR16], UR5, desc[UR22] ;  /* 0x00001620100073b4 */ /* 0x0003e20008211805 */
[----:B------:R-:W-:-:S02]  /*2100*/  UMOV UR13, UR29 ;  /* 0x0000001d000d7c82 */ /* 0x000fc40008000000 */
[----:B------:R2:W-:Y:S01]  /*2110*/  UTMALDG.3D.MULTICAST.2CTA [UR8], [UR14], UR4, desc[UR22] ;  /* 0x000016080e0073b4 */ /* 0x0005e20008211804 */
[----:B-1----:R-:W-:Y:S01]  /*2120*/  UIADD3 UR34, UPT, UPT, UR34, 0x40, URZ ;  /* 0x0000004022227890 */ /* 0x002fe2000fffe0ff */
[----:B--2---:R-:W-:Y:S01]  /*2130*/  UMOV UR4, UR7 ;  /* 0x0000000700047c82 */ /* 0x004fe20008000000 */
[----:B---3--:R-:W-:Y:S10]  /*2140*/  BRA.U UP2, `(.L_x_31) ;  /* 0xfffffffd02387547 */ /* 0x008ff4000b83ffff */
.L_x_25:
[----:B------:R-:W-:Y:S01]  /*2150*/  ULEA UR4, UR7, UR6, 0x3 ;  /* 0x0000000607047291 */ /* 0x000fe2000f8e18ff */
[----:B-1----:R-:W-:Y:S01]  /*2160*/  SHF.L.U32 R0, R12, 0x1f, RZ ;  /* 0x0000001f0c007819 */ /* 0x002fe200000006ff */
[----:B------:R-:W-:Y:S01]  /*2170*/  @!P1 SYNCS.ARRIVE.TRANS64.A1T0 RZ, [UR6+0x88], RZ ;  /* 0x000088ffffff99a7 */ /* 0x000fe20008100006 */
[----:B------:R-:W-:-:S06]  /*2180*/  UISETP.GT.AND UP0, UPT, UR42, UR41, UPT ;  /* 0x000000292a00728c */ /* 0x000fcc000bf04270 */
[----:B--2-4-:R1:W2:Y:S03]  /*2190*/  SYNCS.PHASECHK.TRANS64.TRYWAIT P0, [UR4+0x20], R0 ;  /* 0x00002000ff0075a7 */ /* 0x0142a60008001104 */
[----:B------:R-:W-:Y:S05]  /*21a0*/  BRA.U !UP0, `(.L_x_32) ;  /* 0x0000000108d47547 */ /* 0x000fea000b800000 */
[----:B------:R-:W-:Y:S01]  /*21b0*/  UIADD3 UR28, UPT, UPT, UR46, UR13, URZ ;  /* 0x0000000d2e1c7290 */ /* 0x000fe2000fffe0ff */
[----:B------:R-:W-:-:S11]  /*21c0*/  UMOV UR4, UR7 ;  /* 0x0000000700047c82 */ /* 0x000fd60008000000 */
.L_x_38:
[----:B------:R-:W-:Y:S01]  /*21d0*/  ULEA UR17, UR4, UR6, 0x3 ;  /* 0x0000000604117291 */ /* 0x000fe2000f8e18ff */
[----:B--2---:R-:W-:Y:S01]  /*21e0*/  @P3 MOV R2, 0x8000 ;  /* 0x0000800000023802 */ /* 0x004fe20000000f00 */
[----:B--2-4-:R-:W-:Y:S10]  /*21f0*/  @P0 BRA `(.L_x_33) ;  /* 0x00000000000c0947 */ /* 0x014ff40003800000 */
[----:B------:R-:W-:-:S04]  /*2200*/  SHF.L.U32 R3, R12, 0x1f, RZ ;  /* 0x0000001f0c037819 */ /* 0x000fc800000006ff */
[----:B------:R-:W2:Y:S02]  /*2210*/  SYNCS.PHASECHK.TRANS64.TRYWAIT P0, [UR17+0x20], R3 ;  /* 0x00002003ff0075a7 */ /* 0x000ea40008001111 */
[----:B--2---:R-:W-:Y:S05]  /*2220*/  @!P0 BRA `(.L_x_34) ;  /* 0x0000006c00c48947 */ /* 0x004fea0003800000 */
.L_x_33:
[----:B------:R2:W-:Y:S01]  /*2230*/  @P3 SYNCS.ARRIVE.TRANS64 RZ, [UR17], R2 ;  /* 0x00000002ffff39a7 */ /* 0x0005e20008000011 */
[----:B------:R-:W-:-:S04]  /*2240*/  ULOP3.LUT UR5, UR25, 0x2, URZ, 0xfc, !UPT ;  /* 0x0000000219057892 */ /* 0x000fc8000f8efcff */
[----:B------:R-:W-:-:S09]  /*2250*/  UISETP.NE.AND UP0, UPT, UR5, 0x2, UPT ;  /* 0x000000020500788c */ /* 0x000fd2000bf05270 */
[----:B------:R-:W-:Y:S05]  /*2260*/  BRA.U UP0, `(.L_x_35) ;  /* 0x0000000100047547 */ /* 0x000fea000b800000 */
[----:B------:R-:W-:Y:S05]  /*2270*/  BPT.TRAP 0x1 ;  /* 0x000000040000795c */ /* 0x000fea0000300000 */
.L_x_35:
[----:B------:R-:W-:Y:S04]  /*2280*/  BSSY.RECONVERGENT B0, `(.L_x_36) ;  /* 0x0000003000007945 */ /* 0x000fe80003800200 */
[----:B------:R-:W-:Y:S05]  /*2290*/  @!P2 BRA `(.L_x_37) ;  /* 0x000000000004a947 */ /* 0x000fea0003800000 */
[----:B------:R-:W-:Y:S05]  /*22a0*/  BPT.TRAP 0x1 ;  /* 0x000000040000795c */ /* 0x000fea0000300000 */
.L_x_37:
[----:B------:R-:W-:Y:S05]  /*22b0*/  BSYNC.RECONVERGENT B0 ;  /* 0x0000000000007941 */ /* 0x000fea0003800200 */
.L_x_36:
[----:B------:R-:W-:Y:S02]  /*22c0*/  UIADD3 UR5, UPT, UPT, UR4, 0x1, URZ ;  /* 0x0000000104057890 */ /* 0x000fe4000fffe0ff */
[----:B------:R-:W-:Y:S02]  /*22d0*/  USHF.L.U32 UR4, UR4, 0xc, URZ ;  /* 0x0000000c04047899 */ /* 0x000fe400080006ff */
[----:B------:R-:W-:Y:S02]  /*22e0*/  UISETP.NE.AND UP0, UPT, UR5, 0x4, UPT ;  /* 0x000000040500788c */ /* 0x000fe4000bf05270 */
[----:B------:R-:W-:Y:S02]  /*22f0*/  USHF.L.U32 UR18, UR13, 0x6, URZ ;  /* 0x000000060d127899 */ /* 0x000fe400080006ff */
[----:B------:R-:W-:Y:S02]  /*2300*/  USEL UR8, URZ, 0x1, UP0 ;  /* 0x00000001ff087887 */ /* 0x000fe40008000000 */
[----:B------:R-:W-:-:S02]  /*2310*/  USEL UR7, UR5, URZ, UP0 ;  /* 0x000000ff05077287 */ /* 0x000fc40008000000 */
[----:B------:R-:W-:Y:S02]  /*2320*/  UIADD3 UR22, UP0, UPT, UR30, 0x180, URZ ;  /* 0x000001801e167890 */ /* 0x000fe4000ff1e0ff */
[----:B------:R-:W-:Y:S01]  /*2330*/  ULEA UR5, UR7, UR6, 0x3 ;  /* 0x0000000607057291 */ /* 0x000fe2000f8e18ff */
[----:B------:R-:W-:Y:S01]  /*2340*/  LOP3.LUT R12, R12, UR8, RZ, 0x3c, !PT ;  /* 0x000000080c0c7c12 */ /* 0x000fe2000f8e3cff */
[----:B------:R-:W-:Y:S02]  /*2350*/  UIADD3 UR13, UPT, UPT, UR13, 0x1, URZ ;  /* 0x000000010d0d7890 */ /* 0x000fe4000fffe0ff */
[----:B------:R-:W-:Y:S01]  /*2360*/  UIADD3 UR14, UP1, UPT, UR30, 0x80, URZ ;  /* 0x000000801e0e7890 */ /* 0x000fe2000ff3e0ff */
[----:B-1----:R-:W-:Y:S01]  /*2370*/  SHF.L.U32 R0, R12, 0x1f, RZ ;  /* 0x0000001f0c007819 */ /* 0x002fe200000006ff */
[----:B------:R-:W-:Y:S02]  /*2380*/  UIADD3.X UR23, UPT, UPT, URZ, UR31, URZ, UP0, !UPT ;  /* 0x0000001fff177290 */ /* 0x000fe400087fe4ff */
[----:B------:R-:W-:Y:S01]  /*2390*/  UISETP.NE.AND UP0, UPT, UR13, UR28, UPT ;  /* 0x0000001c0d00728c */ /* 0x000fe2000bf05270 */
[----:B------:R3:W4:Y:S01]  /*23a0*/  SYNCS.PHASECHK.TRANS64.TRYWAIT P0, [UR5+0x20], R0 ;  /* 0x00002000ff0075a7 */ /* 0x0007220008001105 */
[----:B------:R-:W-:-:S02]  /*23b0*/  ULOP3.LUT UR5, UR27, UR4, URZ, 0xfc, !UPT ;  /* 0x000000041b057292 */ /* 0x000fc4000f8efcff */
[----:B------:R-:W-:Y:S02]  /*23c0*/  ULOP3.LUT UR4, UR26, UR4, URZ, 0xfc, !UPT ;  /* 0x000000041a047292 */ /* 0x000fe4000f8efcff */
[----:B------:R-:W-:Y:S02]  /*23d0*/  ULEA UR5, UR5, UR6, 0x1 ;  /* 0x0000000605057291 */ /* 0x000fe4000f8e08ff */
[----:B------:R-:W-:Y:S02]  /*23e0*/  ULEA UR4, UR4, UR6, 0x1 ;  /* 0x0000000604047291 */ /* 0x000fe4000f8e08ff */
[----:B------:R-:W-:Y:S02]  /*23f0*/  UIADD3 UR16, UPT, UPT, UR5, 0x4300, URZ ;  /* 0x0000430005107890 */ /* 0x000fe4000fffe0ff */
[----:B------:R-:W-:Y:S02]  /*2400*/  ULOP3.LUT UR17, UR17, 0xfefffff8, URZ, 0xc0, !UPT ;  /* 0xfefffff811117892 */ /* 0x000fe4000f8ec0ff */
[----:B------:R-:W-:-:S02]  /*2410*/  UIADD3.X UR15, UPT, UPT, URZ, UR31, URZ, UP1, !UPT ;  /* 0x0000001fff0f7290 */ /* 0x000fc40008ffe4ff */
[----:B------:R-:W-:Y:S02]  /*2420*/  UPRMT UR5, URZ, 0x5410, UR24 ;  /* 0x00005410ff057896 */ /* 0x000fe40008000018 */
[----:B------:R-:W-:Y:S02]  /*2430*/  UIADD3 UR8, UPT, UPT, UR4, 0xc300, URZ ;  /* 0x0000c30004087890 */ /* 0x000fe4000fffe0ff */
[----:B------:R-:W-:Y:S01]  /*2440*/  UPRMT UR4, URZ, 0x5410, UR21 ;  /* 0x00005410ff047896 */ /* 0x000fe20008000015 */
[----:B------:R-:W-:Y:S01]  /*2450*/  UMOV UR32, 0x0 ;  /* 0x0000000000207882 */ /* 0x000fe20000000000 */
[----:B------:R-:W-:Y:S01]  /*2460*/  UMOV UR33, 0x10000000 ;  /* 0x1000000000217882 */ /* 0x000fe20000000000 */
[----:B------:R-:W-:Y:S01]  /*2470*/  UMOV UR19, UR35 ;  /* 0x0000002300137c82 */ /* 0x000fe20008000000 */
[----:B------:R-:W-:Y:S01]  /*2480*/  UMOV UR20, UR36 ;  /* 0x0000002400147c82 */ /* 0x000fe20008000000 */
[----:B------:R-:W-:Y:S01]  /*2490*/  UMOV UR12, UR36 ;  /* 0x00000024000c7c82 */ /* 0x000fe20008000000 */
[----:B------:R-:W-:Y:S01]  /*24a0*/  UMOV UR9, UR17 ;  /* 0x0000001100097c82 */ /* 0x000fe20008000000 */
[----:B------:R-:W-:Y:S01]  /*24b0*/  UMOV UR10, UR18 ;  /* 0x00000012000a7c82 */ /* 0x000fe20008000000 */
[----:B------:R-:W-:Y:S01]  /*24c0*/  UTMALDG.3D.MULTICAST.2CTA [UR16], [UR14], UR5, desc[UR32] ;  /* 0x000020100e0073b4 */ /* 0x000fe20008211805 */
[----:B------:R1:W-:Y:S02]  /*24d0*/  UTMALDG.3D.MULTICAST.2CTA [UR8], [UR22], UR4, desc[UR32] ;  /* 0x00002008160073b4 */ /* 0x0003e40008211804 */
[----:B-1----:R-:W-:Y:S01]  /*24e0*/  UMOV UR4, UR7 ;  /* 0x0000000700047c82 */ /* 0x002fe20008000000 */
[----:B---3--:R-:W-:Y:S05]  /*24f0*/  BRA.U UP0, `(.L_x_38) ;  /* 0xfffffffd00347547 */ /* 0x008fea000b83ffff */
.L_x_32:
[C---:B------:R-:W-:Y:S01]  /*2500*/  LEA R3, R11.reuse, UR6, 0x3 ;  /* 0x000000060b037c11 */ /* 0x040fe2000f8e18ff */
[----:B------:R-:W-:Y:S01]  /*2510*/  NOP ;  /* 0x0000000000007918 */ /* 0x000fe20000000000 */
[----:B-1----:R-:W-:Y:S02]  /*2520*/  SHF.L.U32 R0, R10, 0x1f, RZ ;  /* 0x0000001f0a007819 */ /* 0x002fe400000006ff */
[----:B------:R-:W-:Y:S02]  /*2530*/  LEA R4, R11, UR6, 0x4 ;  /* 0x000000060b047c11 */ /* 0x000fe4000f8e20ff */
[----:B--2-4-:R-:W1:Y:S02]  /*2540*/  SYNCS.PHASECHK.TRANS64.TRYWAIT P0, [R3+URZ+0x90], R0 ;  /* 0x00009000030075a7 */ /* 0x014e6400080011ff */
[----:B-1----:R-:W-:Y:S05]  /*2550*/  @!P0 BRA `(.L_x_39) ;  /* 0x0000006c00108947 */ /* 0x002fea0003800000 */
.L_x_152:
[----:B------:R-:W2:Y:S01]  /*2560*/  LDS.128 R4, [R4+0x120] ;  /* 0x0001200004047984 */ /* 0x000ea20000000c00 */
[----:B------:R-:W-:Y:S01]  /*2570*/  UISETP.GE.AND UP0, UPT, UR45, 0x1, UPT ;  /* 0x000000012d00788c */ /* 0x000fe2000bf06270 */
[----:B------:R-:W-:Y:S01]  /*2580*/  @!PT LDS RZ, [RZ] ;  /* 0x00000000fffff984 */ /* 0x000fe20000000800 */
[----:B------:R-:W-:Y:S01]  /*2590*/  @!PT LDS RZ, [RZ] ;  /* 0x00000000fffff984 */ /* 0x000fe20000000800 */
[----:B------:R-:W-:Y:S01]  /*25a0*/  @!PT LDS RZ, [RZ] ;  /* 0x00000000fffff984 */ /* 0x000fe20000000800 */
[----:B------:R-:W-:Y:S01]  /*25b0*/  @!PT LDS RZ, [RZ] ;  /* 0x00000000fffff984 */ /* 0x000fe20000000800 */
[----:B------:R3:W-:Y:S06]  /*25c0*/  MEMBAR.ALL.CTA ;  /* 0x0000000000007992 */ /* 0x0007ec0000008000 */
[----:B---3--:R-:W3:Y:S01]  /*25d0*/  FENCE.VIEW.ASYNC.S ;  /* 0x00000000000073c6 */ /* 0x008ee20000000000 */
[----:B--2---:R-:W-:-:S13]  /*25e0*/  LOP3.LUT P0, RZ, R6, 0x1, RZ, 0xc0, !PT ;  /* 0x0000000106ff7812 */ /* 0x004fda000780c0ff */
[----:B---3--:R-:W-:Y:S01]  /*25f0*/  VOTEU.ANY UP1, P0 ;  /* 0x0000000000ff7886 */ /* 0x008fe20000020100 */
[----:B------:R-:W-:-:S13]  /*2600*/  PLOP3.LUT P0, PT, PT, PT, UP1, 0x80, 0x8 ;  /* 0x000000000008781c */ /* 0x000fda0003f0f018 */
[----:B-1----:R-:W-:Y:S02]  /*2610*/  @P0 LOP3.LUT R0, R5, 0xffff, RZ, 0xc0, !PT ;  /* 0x0000ffff05000812 */ /* 0x002fe400078ec0ff */
[----:B------:R-:W-:Y:S02]  /*2620*/  @P0 MOV R2, R4 ;  /* 0x0000000400020202 */ /* 0x000fe40000000f00 */
[----:B------:R-:W-:Y:S01]  /*2630*/  @P0 R2UR UR5, R0 ;  /* 0x00000000000502ca */ /* 0x000fe200000e0000 */
[----:B------:R-:W-:Y:S01]  /*2640*/  VIADD R0, R3, 0xa0 ;  /* 0x000000a003007836 */ /* 0x000fe20000000000 */
[----:B------:R-:W-:Y:S02]  /*2650*/  @P0 SHF.R.U32.HI R4, RZ, 0x10, R5 ;  /* 0x00000010ff040819 */ /* 0x000fe40000011605 */
[----:B------:R-:W-:Y:S02]  /*2660*/  @P0 R2UR UR8, R2 ;  /* 0x00000000020802ca */ /* 0x000fe400000e0000 */
[----:B------:R-:W-:-:S02]  /*2670*/  PRMT R0, RZ, 0x654, R0 ;  /* 0x00000654ff007816 */ /* 0x000fc40000000000 */
[----:B------:R-:W-:Y:S02]  /*2680*/  @P0 R2UR UR4, R4 ;  /* 0x00000000040402ca */ /* 0x000fe400000e0000 */
[----:B------:R1:W-:Y:S03]  /*2690*/  SYNCS.ARRIVE.TRANS64.RED.A1T0 RZ, [R0+URZ], RZ ;  /* 0x000000ff00ff79a7 */ /* 0x0003e600081004ff */
[----:B------:R-:W-:-:S04]  /*26a0*/  @UP1 UMOV UR37, UR5 ;  /* 0x0000000500251c82 */ /* 0x000fc80008000000 */
[----:B------:R-:W-:-:S04]  /*26b0*/  @UP1 UMOV UR38, UR8 ;  /* 0x0000000800261c82 */ /* 0x000fc80008000000 */
[----:B------:R-:W-:Y:S01]  /*26c0*/  @UP1 UMOV UR36, UR4 ;  /* 0x0000000400241c82 */ /* 0x000fe20008000000 */
[----:B------:R-:W-:Y:S05]  /*26d0*/  BRA.U !UP0, `(.L_x_40) ;  /* 0x0000000108d47547 */ /* 0x000fea000b800000 */
[----:B------:R-:W2:Y:S01]  /*26e0*/  LDCU.128 UR12, c[0x0][0xb10] ;  /* 0x00016200ff0c77ac */ /* 0x000ea20008000c00 */
[----:B------:R-:W3:Y:S01]  /*26f0*/  LDCU UR28, c[0x0][0xb20] ;  /* 0x00016400ff1c77ac */ /* 0x000ee20008000800 */
[----:B------:R-:W4:Y:S01]  /*2700*/  LDCU UR20, c[0x0][0xb0c] ;  /* 0x00016180ff1477ac */ /* 0x000f220008000800 */
[----:B------:R-:W1:Y:S01]  /*2710*/  LDCU.64 UR10, c[0x0][0xb28] ;  /* 0x00016500ff0a77ac */ /* 0x000e620008000a00 */
[----:B------:R-:W-:Y:S02]  /*2720*/  UISETP.NE.AND UP3, UPT, UR45, 0x1, UPT ;  /* 0x000000012d00788c */ /* 0x000fe4000bf65270 */
[----:B--2---:R-:W-:Y:S02]  /*2730*/  UIMAD.WIDE.U32 UR8, UR39, UR15, URZ ;  /* 0x0000000f270872a5 */ /* 0x004fe4000f8e00ff */
[----:B------:R-:W-:Y:S02]  /*2740*/  UIMAD.WIDE.U32 UR4, UR40, UR12, URZ ;  /* 0x0000000c280472a5 */ /* 0x000fe4000f8e00ff */
[----:B------:R-:W-:-:S02]  /*2750*/  UISETP.NE.AND UP0, UPT, UR14, 0x1, UPT ;  /* 0x000000010e00788c */ /* 0x000fc4000bf05270 */
[----:B------:R-:W-:Y:S01]  /*2760*/  UIMAD.WIDE.U32 UR22, UR37, UR15, URZ ;  /* 0x0000000f251672a5 */ /* 0x000fe2000f8e00ff */
[----:B------:R-:W-:Y:S02]  /*2770*/  UMOV UR8, UR9 ;  /* 0x0000000900087c82 */ /* 0x000fe40008000000 */
[----:B------:R-:W-:Y:S01]  /*2780*/  UMOV UR4, UR5 ;  /* 0x0000000500047c82 */ /* 0x000fe20008000000 */
[----:B---3--:R-:W-:Y:S02]  /*2790*/  USHF.R.U32.HI UR8, URZ, UR28, UR8 ;  /* 0x0000001cff087299 */ /* 0x008fe40008011608 */
[----:B----4-:R-:W-:Y:S02]  /*27a0*/  UISETP.NE.AND UP2, UPT, UR20, 0x1, UPT ;  /* 0x000000011400788c */ /* 0x010fe4000bf45270 */
[----:B------:R-:W-:Y:S02]  /*27b0*/  USHF.R.U32.HI UR4, URZ, UR13, UR4 ;  /* 0x0000000dff047299 */ /* 0x000fe40008011604 */
[----:B------:R-:W-:-:S02]  /*27c0*/  USEL UR5, UR39, UR8, !UP0 ;  /* 0x0000000827057287 */ /* 0x000fc4000c000000 */
[----:B------:R-:W-:Y:S02]  /*27d0*/  USEL UR8, UR40, UR4, !UP2 ;  /* 0x0000000428087287 */ /* 0x000fe4000d000000 */
[----:B-1----:R-:W-:Y:S01]  /*27e0*/  UIMAD.WIDE.U32 UR16, UR5, UR10, URZ ;  /* 0x0000000a051072a5 */ /* 0x002fe2000f8e00ff */
[----:B------:R-:W-:Y:S01]  /*27f0*/  UMOV UR4, UR23 ;  /* 0x0000001700047c82 */ /* 0x000fe20008000000 */
[----:B------:R-:W-:Y:S02]  /*2800*/  UIMAD.WIDE.U32 UR18, UR38, UR12, URZ ;  /* 0x0000000c261272a5 */ /* 0x000fe4000f8e00ff */
[----:B------:R-:W-:-:S03]  /*2810*/  UIMAD.WIDE.U32 UR22, UR8, UR10, URZ ;  /* 0x0000000a081672a5 */ /* 0x000fc6000f8e00ff */
[----:B------:R-:W-:Y:S01]  /*2820*/  UMOV UR16, UR17 ;  /* 0x0000001100107c82 */ /* 0x000fe20008000000 */
[----:B------:R-:W-:Y:S02]  /*2830*/  USHF.R.U32.HI UR4, URZ, UR28, UR4 ;  /* 0x0000001cff047299 */ /* 0x000fe40008011604 */
[----:B------:R-:W-:Y:S01]  /*2840*/  @UP3 USHF.R.U32.HI UR5, URZ, UR11, UR16 ;  /* 0x0000000bff053299 */ /* 0x000fe20008011610 */
[----:B------:R-:W-:Y:S01]  /*2850*/  UMOV UR18, UR19 ;  /* 0x0000001300127c82 */ /* 0x000fe20008000000 */
[----:B------:R-:W-:Y:S01]  /*2860*/  UMOV UR22, UR23 ;  /* 0x0000001700167c82 */ /* 0x000fe20008000000 */
[----:B------:R-:W-:Y:S02]  /*2870*/  USHF.R.U32.HI UR13, URZ, UR13, UR18 ;  /* 0x0000000dff0d7299 */ /* 0x000fe40008011612 */
[----:B------:R-:W-:Y:S02]  /*2880*/  USEL UR4, UR37, UR4, !UP0 ;  /* 0x0000000425047287 */ /* 0x000fe4000c000000 */
[----:B------:R-:W-:-:S02]  /*2890*/  @UP3 USHF.R.U32.HI UR8, URZ, UR11, UR22 ;  /* 0x0000000bff083299 */ /* 0x000fc40008011616 */
[----:B------:R-:W-:Y:S02]  /*28a0*/  UIMAD UR9, UR45, UR5, URZ ;  /* 0x000000052d0972a4 */ /* 0x000fe4000f8e02ff */
[----:B------:R-:W-:Y:S02]  /*28b0*/  USEL UR5, UR38, UR13, !UP2 ;  /* 0x0000000d26057287 */ /* 0x000fe4000d000000 */
[----:B------:R-:W-:Y:S02]  /*28c0*/  UIMAD UR12, UR45, UR8, URZ ;  /* 0x000000082d0c72a4 */ /* 0x000fe4000f8e02ff */
[----:B------:R-:W-:Y:S02]  /*28d0*/  UISETP.GE.AND UP0, UPT, UR4, UR9, UPT ;  /* 0x000000090400728c */ /* 0x000fe4000bf06270 */
[----:B------:R-:W-:Y:S02]  /*28e0*/  UIMAD.WIDE.U32 UR16, UR4, UR10, URZ ;  /* 0x0000000a041072a5 */ /* 0x000fe4000f8e00ff */
[----:B------:R-:W-:-:S02]  /*28f0*/  UISETP.GE.OR UP0, UPT, UR5, UR12, UP0 ;  /* 0x0000000c0500728c */ /* 0x000fc40008706670 */
        /* <DEDUP_REMOVED lines=19> */
.L_x_40:
[----:B------:R-:W2:Y:S02]  /*2a30*/  LDCU UR4, c[0x0][0xb30] ;  /* 0x00016600ff0477ac */ /* 0x000ea40008000800 */
[----:B--2---:R-:W-:-:S09]  /*2a40*/  UISETP.NE.AND UP0, UPT, UR4, 0x1, UPT ;  /* 0x000000010400788c */ /* 0x004fd2000bf05270 */
[----:B------:R-:W-:Y:S05]  /*2a50*/  BRA.U UP0, `(.L_x_41) ;  /* 0x0000000100447547 */ /* 0x000fea000b800000 */
[----:B------:R-:W2:Y:S01]  /*2a60*/  LDCU.128 UR12, c[0x0][0xb10] ;  /* 0x00016200ff0c77ac */ /* 0x000ea20008000c00 */
[----:B------:R-:W3:Y:S01]  /*2a70*/  LDCU UR10, c[0x0][0xb0c] ;  /* 0x00016180ff0a77ac */ /* 0x000ee20008000800 */
[----:B------:R-:W4:Y:S01]  /*2a80*/  LDCU UR11, c[0x0][0xb20] ;  /* 0x00016400ff0b77ac */ /* 0x000f220008000800 */
[----:B--2---:R-:W-:Y:S02]  /*2a90*/  UIMAD.WIDE.U32 UR8, UR38, UR12, URZ ;  /* 0x0000000c260872a5 */ /* 0x004fe4000f8e00ff */
[----:B------:R-:W-:Y:S02]  /*2aa0*/  UIMAD.WIDE.U32 UR4, UR37, UR15, URZ ;  /* 0x0000000f250472a5 */ /* 0x000fe4000f8e00ff */
[----:B---3--:R-:W-:Y:S02]  /*2ab0*/  UISETP.NE.AND UP2, UPT, UR10, 0x1, UPT ;  /* 0x000000010a00788c */ /* 0x008fe4000bf45270 */
[----:B------:R-:W-:Y:S01]  /*2ac0*/  UISETP.NE.AND UP0, UPT, UR14, 0x1, UPT ;  /* 0x000000010e00788c */ /* 0x000fe2000bf05270 */
[----:B------:R-:W-:-:S02]  /*2ad0*/  UMOV UR8, UR9 ;  /* 0x0000000900087c82 */ /* 0x000fc40008000000 */
[----:B------:R-:W-:Y:S01]  /*2ae0*/  UMOV UR4, UR5 ;  /* 0x0000000500047c82 */ /* 0x000fe20008000000 */
[----:B------:R-:W-:Y:S02]  /*2af0*/  USHF.R.U32.HI UR13, URZ, UR13, UR8 ;  /* 0x0000000dff0d7299 */ /* 0x000fe40008011608 */
[----:B----4-:R-:W-:Y:S02]  /*2b00*/  USHF.R.U32.HI UR4, URZ, UR11, UR4 ;  /* 0x0000000bff047299 */ /* 0x010fe40008011604 */
[----:B------:R-:W-:Y:S02]  /*2b10*/  USEL UR5, UR38, UR13, !UP2 ;  /* 0x0000000d26057287 */ /* 0x000fe4000d000000 */
[----:B------:R-:W-:-:S04]  /*2b20*/  USEL UR4, UR37, UR4, !UP0 ;  /* 0x0000000425047287 */ /* 0x000fc8000c000000 */
[----:B------:R-:W-:Y:S02]  /*2b30*/  UIADD3 UR8, UPT, UPT, UR5, -UR4, URZ ;  /* 0x8000000405087290 */ /* 0x000fe4000fffe0ff */
[----:B------:R-:W-:Y:S02]  /*2b40*/  UIADD3 UR4, UPT, UPT, -UR5, UR4, URZ ;  /* 0x0000000405047290 */ /* 0x000fe4000fffe1ff */
[----:B------:R-:W-:Y:S02]  /*2b50*/  UIMAD UR37, UR8, UR14, UR37 ;  /* 0x0000000e082572a4 */ /* 0x000fe4000f8e0225 */
[----:B------:R-:W-:-:S12]  /*2b60*/  UIMAD UR38, UR4, UR10, UR38 ;  /* 0x0000000a042672a4 */ /* 0x000fd8000f8e0226 */
.L_x_41:
[----:B------:R-:W-:Y:S01]  /*2b70*/  VIADD R11, R11, 0x1 ;  /* 0x000000010b0b7836 */ /* 0x000fe20000000000 */
[----:B------:R-:W-:Y:S01]  /*2b80*/  R2UR UR4, R52 ;  /* 0x00000000340472ca */ /* 0x000fe200000e0000 */
[----:B------:R-:W-:Y:S01]  /*2b90*/  UIADD3 UR20, UPT, UPT, UR38, UR63, URZ ;  /* 0x0000003f26147290 */ /* 0x000fe2000fffe0ff */
[----:B------:R-:W-:Y:S02]  /*2ba0*/  PLOP3.LUT P1, PT, PT, PT, PT, 0x80, 0x8 ;  /* 0x000000000008781c */ /* 0x000fe40003f2f070 */
[----:B------:R-:W-:-:S04]  /*2bb0*/  ISETP.NE.AND P0, PT, R11, 0x2, PT ;  /* 0x000000020b00780c */ /* 0x000fc80003f05270 */
[----:B-1----:R-:W-:Y:S02]  /*2bc0*/  SEL R0, RZ, 0x1, P0 ;  /* 0x00000001ff007807 */ /* 0x002fe40000000000 */
[----:B------:R-:W-:Y:S02]  /*2bd0*/  SEL R11, R11, RZ, P0 ;  /* 0x000000ff0b0b7207 */ /* 0x000fe40000000000 */
[----:B------:R-:W-:Y:S01]  /*2be0*/  LOP3.LUT R10, R10, R0, RZ, 0x3c, !PT ;  /* 0x000000000a0a7212 */ /* 0x000fe200078e3cff */
[----:B------:R-:W-:Y:S01]  /*2bf0*/  UIADD3 UR28, UPT, UPT, UR37, UR4, URZ ;  /* 0x00000004251c7290 */ /* 0x000fe2000fffe0ff */
[----:B------:R-:W-:Y:S11]  /*2c00*/  BRA.U UP1, `(.L_x_42) ;  /* 0xfffffff101087547 */ /* 0x000ff6000b83ffff */
[----:B------:R-:W-:Y:S01]  /*2c10*/  UIADD3 UR8, UPT, UPT, UR6, 0x20, URZ ;  /* 0x0000002006087890 */ /* 0x000fe2000fffe0ff */
[----:B------:R-:W-:-:S03]  /*2c20*/  SHF.L.U32 R2, R12, 0x1f, RZ ;  /* 0x0000001f0c027819 */ /* 0x000fc600000006ff */
[----:B------:R-:W-:-:S09]  /*2c30*/  ULEA UR4, UR7, UR8, 0x3 ;  /* 0x0000000807047291 */ /* 0x000fd2000f8e18ff */
[----:B------:R-:W1:Y:S02]  /*2c40*/  SYNCS.PHASECHK.TRANS64.TRYWAIT P0, [UR4], R2 ;  /* 0x00000002ff0075a7 */ /* 0x000e640008001104 */
[----:B-1----:R-:W-:Y:S05]  /*2c50*/  @!P0 BRA `(.L_x_43) ;  /* 0x0000006400648947 */ /* 0x002fea0003800000 */
.L_x_154:
[----:B------:R-:W-:-:S04]  /*2c60*/  UIADD3 UR4, UPT, UPT, UR7, 0x1, URZ ;  /* 0x0000000107047890 */ /* 0x000fc8000fffe0ff */
[----:B------:R-:W-:-:S04]  /*2c70*/  UISETP.NE.AND UP0, UPT, UR4, 0x4, UPT ;  /* 0x000000040400788c */ /* 0x000fc8000bf05270 */
[----:B------:R-:W-:Y:S02]  /*2c80*/  USEL UR6, URZ, 0x1, UP0 ;  /* 0x00000001ff067887 */ /* 0x000fe40008000000 */
[----:B------:R-:W-:-:S04]  /*2c90*/  USEL UR4, UR4, URZ, UP0 ;  /* 0x000000ff04047287 */ /* 0x000fc80008000000 */
[----:B------:R-:W-:Y:S01]  /*2ca0*/  ULEA UR5, UR4, UR8, 0x3 ;  /* 0x0000000804057291 */ /* 0x000fe2000f8e18ff */
[----:B-1----:R-:W-:-:S04]  /*2cb0*/  LOP3.LUT R2, R12, UR6, RZ, 0x3c, !PT ;  /* 0x000000060c027c12 */ /* 0x002fc8000f8e3cff */
[----:B------:R-:W-:-:S04]  /*2cc0*/  SHF.L.U32 R3, R2, 0x1f, RZ ;  /* 0x0000001f02037819 */ /* 0x000fc800000006ff */
[----:B------:R-:W1:Y:S02]  /*2cd0*/  SYNCS.PHASECHK.TRANS64.TRYWAIT P0, [UR5], R3 ;  /* 0x00000003ff0075a7 */ /* 0x000e640008001105 */
[----:B-1----:R-:W-:Y:S05]  /*2ce0*/  @!P0 BRA `(.L_x_44) ;  /* 0x0000006400588947 */ /* 0x002fea0003800000 */
.L_x_156:
[----:B------:R-:W-:-:S04]  /*2cf0*/  UIADD3 UR4, UPT, UPT, UR4, 0x1, URZ ;  /* 0x0000000104047890 */ /* 0x000fc8000fffe0ff */
[----:B------:R-:W-:-:S04]  /*2d00*/  UISETP.NE.AND UP0, UPT, UR4, 0x4, UPT ;  /* 0x000000040400788c */ /* 0x000fc8000bf05270 */
[----:B------:R-:W-:Y:S02]  /*2d10*/  USEL UR6, URZ, 0x1, UP0 ;  /* 0x00000001ff067887 */ /* 0x000fe40008000000 */
[----:B------:R-:W-:-:S04]  /*2d20*/  USEL UR4, UR4, URZ, UP0 ;  /* 0x000000ff04047287 */ /* 0x000fc80008000000 */
[----:B------:R-:W-:Y:S01]  /*2d30*/  ULEA UR5, UR4, UR8, 0x3 ;  /* 0x0000000804057291 */ /* 0x000fe2000f8e18ff */
[----:B------:R-:W-:-:S04]  /*2d40*/  LOP3.LUT R2, R2, UR6, RZ, 0x3c, !PT ;  /* 0x0000000602027c12 */ /* 0x000fc8000f8e3cff */
[----:B-1----:R-:W-:-:S04]  /*2d50*/  SHF.L.U32 R3, R2, 0x1f, RZ ;  /* 0x0000001f02037819 */ /* 0x002fc800000006ff */
[----:B------:R-:W1:Y:S02]  /*2d60*/  SYNCS.PHASECHK.TRANS64.TRYWAIT P0, [UR5], R3 ;  /* 0x00000003ff0075a7 */ /* 0x000e640008001105 */
[----:B-1----:R-:W-:Y:S05]  /*2d70*/  @!P0 BRA `(.L_x_45) ;  /* 0x00000064004c8947 */ /* 0x002fea0003800000 */
.L_x_158:
[----:B------:R-:W-:-:S04]  /*2d80*/  UIADD3 UR4, UPT, UPT, UR4, 0x1, URZ ;  /* 0x0000000104047890 */ /* 0x000fc8000fffe0ff */
[----:B------:R-:W-:-:S04]  /*2d90*/  UISETP.NE.AND UP0, UPT, UR4, 0x4, UPT ;  /* 0x000000040400788c */ /* 0x000fc8000bf05270 */
[----:B------:R-:W-:Y:S02]  /*2da0*/  USEL UR5, URZ, 0x1, UP0 ;  /* 0x00000001ff057887 */ /* 0x000fe40008000000 */
[----:B------:R-:W-:-:S04]  /*2db0*/  USEL UR4, UR4, URZ, UP0 ;  /* 0x000000ff04047287 */ /* 0x000fc80008000000 */
[----:B------:R-:W-:Y:S01]  /*2dc0*/  ULEA UR4, UR4, UR8, 0x3 ;  /* 0x0000000804047291 */ /* 0x000fe2000f8e18ff */
[----:B------:R-:W-:-:S04]  /*2dd0*/  LOP3.LUT R2, R2, UR5, RZ, 0x3c, !PT ;  /* 0x0000000502027c12 */ /* 0x000fc8000f8e3cff */
[----:B------:R-:W-:Y:S01]  /*2de0*/  SHF.L.U32 R2, R2, 0x1f, RZ ;  /* 0x0000001f02027819 */ /* 0x000fe200000006ff */
[----:B-1----:R-:W-:-:S07]  /*2df0*/  IMAD.U32 R0, RZ, RZ, UR4 ;  /* 0x00000004ff007e24 */ /* 0x002fce000f8e00ff */
.L_x_46:
[----:B-1----:R1:W2:Y:S02]  /*2e00*/  SYNCS.PHASECHK.TRANS64.TRYWAIT P0, [R0+URZ], R2 ;  /* 0x00000002000075a7 */ /* 0x0022a400080011ff */
[----:B--2---:R-:W-:Y:S05]  /*2e10*/  @!P0 NANOSLEEP.SYNCS 0x989680 ;  /* 0x009896800000895d */ /* 0x004fea0003900000 */
[----:B------:R-:W2:Y:S02]  /*2e20*/  @!P0 SYNCS.PHASECHK.TRANS64 P0, [R0+URZ], R2 ;  /* 0x00000002000085a7 */ /* 0x000ea400080010ff */
[----:B--2---:R-:W-:Y:S05]  /*2e30*/  @P0 EXIT ;  /* 0x000000000000094d */ /* 0x004fea0003800000 */
[----:B------:R-:W-:Y:S05]  /*2e40*/  BRA `(.L_x_46) ;  /* 0xfffffffc00ec7947 */ /* 0x000fea000383ffff */
.L_x_22:
[----:B------:R-:W-:-:S04]  /*2e50*/  UISETP.NE.AND UP0, UPT, UR47, URZ, UPT ;  /* 0x000000ff2f00728c */ /* 0x000fc8000bf05270 */
[----:B------:R-:W-:-:S09]  /*2e60*/  UISETP.NE.OR UP0, UPT, UR25, 0x1, UP0 ;  /* 0x000000011900788c */ /* 0x000fd20008705670 */
[----:B------:R-:W-:Y:S05]  /*2e70*/  BRA.U UP0, `(.L_x_47) ;  /* 0x0000000500487547 */ /* 0x000fea000b800000 */
[----:B------:R-:W-:Y:S01]  /*2e80*/  ISETP.GE.U32.AND P2, PT, R0, 0x10, PT ;  /* 0x000000100000780c */ /* 0x000fe20003f46070 */
[----:B------:R-:W-:Y:S01]  /*2e90*/  IMAD.MOV.U32 R12, RZ, RZ, 0x1 ;  /* 0x00000001ff0c7424 */ /* 0x000fe200078e00ff */
[----:B------:R-:W-:Y:S02]  /*2ea0*/  CS2R R10, SRZ ;  /* 0x00000000000a7805 */ /* 0x000fe4000001ff00 */
[----:B------:R-:W-:Y:S01]  /*2eb0*/  CS2R R8, SRZ ;  /* 0x0000000000087805 */ /* 0x000fe2000001ff00 */
[----:B------:R-:W-:Y:S01]  /*2ec0*/  UMOV UR6, 0x400 ;  /* 0x0000040000067882 */ /* 0x000fe20000000000 */
[----:B------:R-:W-:Y:S01]  /*2ed0*/  UMOV UR5, URZ ;  /* 0x000000ff00057c82 */ /* 0x000fe20008000000 */
[----:B------:R-:W-:-:S12]  /*2ee0*/  ULEA UR6, UR47, UR6, 0x18 ;  /* 0x000000062f067291 */ /* 0x000fd8000f8ec0ff */
.L_x_51:
[----:B------:R-:W-:Y:S02]  /*2ef0*/  LEA R2, R8, UR6, 0x3 ;  /* 0x0000000608027c11 */ /* 0x000fe4000f8e18ff */
[----:B------:R-:W-:-:S03]  /*2f00*/  SHF.L.U32 R4, R9, 0x1f, RZ ;  /* 0x0000001f09047819 */ /* 0x000fc600000006ff */
[----:B------:R-:W-:Y:S01]  /*2f10*/  VIADD R5, R2, 0x100 ;  /* 0x0000010002057836 */ /* 0x000fe20000000000 */
[----:B------:R-:W1:Y:S02]  /*2f20*/  SYNCS.PHASECHK.TRANS64.TRYWAIT P0, [R2+URZ+0xf0], R4 ;  /* 0x0000f004020075a7 */ /* 0x000e6400080011ff */
[----:B-1----:R-:W-:Y:S05]  /*2f30*/  @!P0 BRA `(.L_x_48) ;  /* 0x0000006000f48947 */ /* 0x002fea0003800000 */
.L_x_159:
[----:B------:R-:W-:Y:S01]  /*2f40*/  ULEA UR4, UR5, UR6, 0x3 ;  /* 0x0000000605047291 */ /* 0x000fe2000f8e18ff */
[----:B-1----:R-:W-:Y:S01]  /*2f50*/  PRMT R2, RZ, 0x654, R5 ;  /* 0x00000654ff027816 */ /* 0x002fe20000000005 */
[----:B------:R-:W-:Y:S01]  /*2f60*/  @!P2 IMAD.MOV.U32 R4, RZ, RZ, 0x10 ;  /* 0x00000010ff04a424 */ /* 0x000fe200078e00ff */
[----:B------:R-:W-:Y:S01]  /*2f70*/  SHF.L.U32 R5, R12, 0x1f, RZ ;  /* 0x0000001f0c057819 */ /* 0x000fe200000006ff */
[----:B------:R-:W-:Y:S01]  /*2f80*/  UIADD3 UR7, UPT, UPT, UR4, 0x90, URZ ;  /* 0x0000009004077890 */ /* 0x000fe2000fffe0ff */
[----:B------:R1:W-:Y:S05]  /*2f90*/  SYNCS.ARRIVE.TRANS64.RED.A1T0 RZ, [R2+URZ], RZ ;  /* 0x000000ff02ff79a7 */ /* 0x0003ea00081004ff */
[----:B------:R-:W-:Y:S01]  /*2fa0*/  IMAD.U32 R6, RZ, RZ, UR7 ;  /* 0x00000007ff067e24 */ /* 0x000fe2000f8e00ff */
[----:B------:R-:W2:Y:S04]  /*2fb0*/  SYNCS.PHASECHK.TRANS64.TRYWAIT P0, [UR4+0xa0], R5 ;  /* 0x0000a005ff0075a7 */ /* 0x000ea80008001104 */
[----:B------:R-:W-:Y:S01]  /*2fc0*/  PRMT R6, R0, 0x654, R6 ;  /* 0x0000065400067816 */ /* 0x000fe20000000006 */
[----:B-12---:R-:W-:Y:S06]  /*2fd0*/  @!P0 BRA `(.L_x_49) ;  /* 0x0000006000e08947 */ /* 0x006fec0003800000 */
.L_x_161:
[----:B------:R-:W-:Y:S01]  /*2fe0*/  ULEA UR8, UR5, UR6, 0x4 ;  /* 0x0000000605087291 */ /* 0x000fe2000f8e20ff */
[----:B------:R-:W-:Y:S01]  /*2ff0*/  SEL R3, R6, R3, !P2 ;  /* 0x0000000306037207 */ /* 0x000fe20005000000 */
[----:B------:R-:W-:Y:S01]  /*3000*/  UIADD3 UR9, UPT, UPT, UR4, 0x90, URZ ;  /* 0x0000009004097890 */ /* 0x000fe2000fffe0ff */
[----:B-1----:R-:W-:Y:S01]  /*3010*/  LEA R2, R11, UR6, 0x3 ;  /* 0x000000060b027c11 */ /* 0x002fe2000f8e18ff */
[----:B------:R-:W-:Y:S01]  /*3020*/  UIADD3 UR8, UPT, UPT, UR8, 0x120, URZ ;  /* 0x0000012008087890 */ /* 0x000fe2000fffe0ff */
[----:B------:R1:W-:Y:S01]  /*3030*/  @!P2 SYNCS.ARRIVE.TRANS64.RED RZ, [R3+URZ], R4 ;  /* 0x0000000403ffa9a7 */ /* 0x0003e200080004ff */
[----:B------:R-:W-:Y:S01]  /*3040*/  UIADD3 UR4, UPT, UPT, UR5, 0x1, URZ ;  /* 0x0000000105047890 */ /* 0x000fe2000fffe0ff */
[----:B------:R-:W-:-:S03]  /*3050*/  VIADD R8, R8, 0x1 ;  /* 0x0000000108087836 */ /* 0x000fc60000000000 */
[----:B------:R-:W-:Y:S02]  /*3060*/  UISETP.NE.AND UP0, UPT, UR4, 0x2, UPT ;  /* 0x000000020400788c */ /* 0x000fe4000bf05270 */
[----:B------:R-:W-:Y:S01]  /*3070*/  ISETP.NE.AND P0, PT, R8, 0x2, PT ;  /* 0x000000020800780c */ /* 0x000fe20003f05270 */
[----:B------:R-:W-:Y:S06]  /*3080*/  UGETNEXTWORKID.BROADCAST [UR8], [UR9] ;  /* 0x00000000080073ca */ /* 0x000fec0008000100 */
[----:B------:R-:W-:Y:S02]  /*3090*/  USEL UR7, URZ, 0x1, UP0 ;  /* 0x00000001ff077887 */ /* 0x000fe40008000000 */
[----:B------:R-:W-:-:S04]  /*30a0*/  USEL UR5, UR4, URZ, UP0 ;  /* 0x000000ff04057287 */ /* 0x000fc80008000000 */
[----:B------:R-:W-:Y:S02]  /*30b0*/  LOP3.LUT R12, R12, UR7, RZ, 0x3c, !PT ;  /* 0x000000070c0c7c12 */ /* 0x000fe4000f8e3cff */
[----:B-1----:R-:W-:-:S04]  /*30c0*/  SHF.L.U32 R4, R10, 0x1f, RZ ;  /* 0x0000001f0a047819 */ /* 0x002fc800000006ff */
[----:B------:R-:W1:Y:S02]  /*30d0*/  SYNCS.PHASECHK.TRANS64.TRYWAIT P1, [R2+URZ+0x90], R4 ;  /* 0x00009004020075a7 */ /* 0x000e6400080211ff */
[----:B-1----:R-:W-:Y:S05]  /*30e0*/  @!P1 BRA `(.L_x_50) ;  /* 0x0000006000b49947 */ /* 0x002fea0003800000 */
.L_x_162:
[C---:B-1----:R-:W-:Y:S01]  /*30f0*/  LEA R4, R11.reuse, UR6, 0x4 ;  /* 0x000000060b047c11 */ /* 0x042fe2000f8e20ff */
[----:B------:R-:W-:Y:S01]  /*3100*/  VIADD R2, R2, 0xa0 ;  /* 0x000000a002027836 */ /* 0x000fe20000000000 */
[----:B------:R-:W-:Y:S01]  /*3110*/  SEL R8, R8, RZ, P0 ;  /* 0x000000ff08087207 */ /* 0x000fe20000000000 */
[----:B------:R-:W-:-:S03]  /*3120*/  VIADD R11, R11, 0x1 ;  /* 0x000000010b0b7836 */ /* 0x000fc60000000000 */
[----:B------:R-:W1:Y:S01]  /*3130*/  LDS.128 R4, [R4+0x120] ;  /* 0x0001200004047984 */ /* 0x000e620000000c00 */
[----:B------:R-:W-:Y:S02]  /*3140*/  PRMT R2, RZ, 0x654, R2 ;  /* 0x00000654ff027816 */ /* 0x000fe40000000002 */
[C---:B------:R-:W-:Y:S01]  /*3150*/  ISETP.NE.AND P1, PT, R11.reuse, 0x2, PT ;  /* 0x000000020b00780c */ /* 0x040fe20003f25270 */
[----:B------:R-:W-:Y:S01]  /*3160*/  @!PT LDS RZ, [RZ] ;  /* 0x00000000fffff984 */ /* 0x000fe20000000800 */
[----:B------:R-:W-:Y:S01]  /*3170*/  @!PT LDS RZ, [RZ] ;  /* 0x00000000fffff984 */ /* 0x000fe20000000800 */
[----:B------:R-:W-:Y:S01]  /*3180*/  @!PT LDS RZ, [RZ] ;  /* 0x00000000fffff984 */ /* 0x000fe20000000800 */
[----:B------:R-:W-:Y:S01]  /*3190*/  @!PT LDS RZ, [RZ] ;  /* 0x00000000fffff984 */ /* 0x000fe20000000800 */
[----:B------:R2:W-:Y:S06]  /*31a0*/  MEMBAR.ALL.CTA ;  /* 0x0000000000007992 */ /* 0x0005ec0000008000 */
[----:B--2---:R-:W2:Y:S01]  /*31b0*/  FENCE.VIEW.ASYNC.S ;  /* 0x00000000000073c6 */ /* 0x004ea20000000000 */
[----:B------:R-:W-:Y:S01]  /*31c0*/  SEL R11, R11, RZ, P1 ;  /* 0x000000ff0b0b7207 */ /* 0x000fe20000800000 */
[----:B--2---:R2:W-:Y:S01]  /*31d0*/  SYNCS.ARRIVE.TRANS64.RED.A1T0 RZ, [R2+URZ], RZ ;  /* 0x000000ff02ff79a7 */ /* 0x0045e200081004ff */
[----:B-1----:R-:W-:-:S02]  /*31e0*/  LOP3.LUT P3, RZ, R6, 0x1, RZ, 0xc0, !PT ;  /* 0x0000000106ff7812 */ /* 0x002fc4000786c0ff */
[----:B------:R-:W-:-:S04]  /*31f0*/  SEL R4, RZ, 0x1, P1 ;  /* 0x00000001ff047807 */ /* 0x000fc80000800000 */
[----:B------:R-:W-:Y:S02]  /*3200*/  LOP3.LUT R10, R10, R4, RZ, 0x3c, !PT ;  /* 0x000000040a0a7212 */ /* 0x000fe400078e3cff */
[----:B--2---:R-:W-:-:S04]  /*3210*/  SEL R2, RZ, 0x1, P0 ;  /* 0x00000001ff027807 */ /* 0x004fc80000000000 */
[----:B------:R-:W-:Y:S01]  /*3220*/  LOP3.LUT R9, R9, R2, RZ, 0x3c, !PT ;  /* 0x0000000209097212 */ /* 0x000fe200078e3cff */
[----:B------:R-:W-:Y:S06]  /*3230*/  @P3 BRA `(.L_x_51) ;  /* 0xfffffffc002c3947 */ /* 0x000fec000383ffff */
[----:B------:R-:W-:Y:S01]  /*3240*/  ULEA UR4, UR5, UR6, 0x3 ;  /* 0x0000000605047291 */ /* 0x000fe2000f8e18ff */
[----:B------:R-:W-:-:S08]  /*3250*/  SHF.L.U32 R2, R12, 0x1f, RZ ;  /* 0x0000001f0c027819 */ /* 0x000fd000000006ff */
[----:B------:R-:W1:Y:S02]  /*3260*/  SYNCS.PHASECHK.TRANS64 P0, [UR4+0xa0], R2 ;  /* 0x0000a002ff0075a7 */ /* 0x000e640008001004 */
[----:B-1----:R-:W-:Y:S05]  /*3270*/  @P0 BRA `(.L_x_52) ;  /* 0x0000000000080947 */ /* 0x002fea0003800000 */
[----:B------:R-:W1:Y:S02]  /*3280*/  SYNCS.PHASECHK.TRANS64.TRYWAIT P0, [UR4+0xa0], R2 ;  /* 0x0000a002ff0075a7 */ /* 0x000e640008001104 */
[----:B-1----:R-:W-:Y:S05]  /*3290*/  @!P0 BRA `(.L_x_53) ;  /* 0x00000060005c8947 */ /* 0x002fea0003800000 */
.L_x_52:
[----:B------:R-:W-:-:S04]  /*32a0*/  UIADD3 UR7, UPT, UPT, UR5, 0x1, URZ ;  /* 0x0000000105077890 */ /* 0x000fc8000fffe0ff */
[----:B------:R-:W-:-:S04]  /*32b0*/  UISETP.NE.AND UP0, UPT, UR7, 0x2, UPT ;  /* 0x000000020700788c */ /* 0x000fc8000bf05270 */
[----:B------:R-:W-:Y:S02]  /*32c0*/  USEL UR8, URZ, 0x1, UP0 ;  /* 0x00000001ff087887 */ /* 0x000fe40008000000 */
[----:B------:R-:W-:-:S04]  /*32d0*/  USEL UR7, UR7, URZ, UP0 ;  /* 0x000000ff07077287 */ /* 0x000fc80008000000 */
[----:B------:R-:W-:Y:S01]  /*32e0*/  ULEA UR7, UR7, UR6, 0x3 ;  /* 0x0000000607077291 */ /* 0x000fe2000f8e18ff */
[----:B-1----:R-:W-:-:S04]  /*32f0*/  LOP3.LUT R2, R12, UR8, RZ, 0x3c, !PT ;  /* 0x000000080c027c12 */ /* 0x002fc8000f8e3cff */
[----:B------:R-:W-:-:S04]  /*3300*/  SHF.L.U32 R0, R2, 0x1f, RZ ;  /* 0x0000001f02007819 */ /* 0x000fc800000006ff */
[----:B------:R-:W1:Y:S02]  /*3310*/  SYNCS.PHASECHK.TRANS64 P0, [UR7+0xa0], R0 ;  /* 0x0000a000ff0075a7 */ /* 0x000e640008001007 */
[----:B-1----:R-:W-:Y:S05]  /*3320*/  @P0 EXIT ;  /* 0x000000000000094d */ /* 0x002fea0003800000 */
[----:B------:R-:W-:Y:S02]  /*3330*/  SHF.L.U32 R2, R2, 0x1f, RZ ;  /* 0x0000001f02027819 */ /* 0x000fe400000006ff */
[----:B------:R-:W-:-:S07]  /*3340*/  MOV R0, UR7 ;  /* 0x0000000700007c02 */ /* 0x000fce0008000f00 */
.L_x_54:
[----:B-1----:R1:W2:Y:S02]  /*3350*/  SYNCS.PHASECHK.TRANS64.TRYWAIT P0, [R0+URZ+0xa0], R2 ;  /* 0x0000a002000075a7 */ /* 0x0022a400080011ff */
[----:B--2---:R-:W-:Y:S05]  /*3360*/  @!P0 NANOSLEEP.SYNCS 0x989680 ;  /* 0x009896800000895d */ /* 0x004fea0003900000 */
[----:B------:R-:W2:Y:S02]  /*3370*/  @!P0 SYNCS.PHASECHK.TRANS64 P0, [R0+URZ+0xa0], R2 ;  /* 0x0000a002000085a7 */ /* 0x000ea400080010ff */
[----:B--2---:R-:W-:Y:S05]  /*3380*/  @P0 EXIT ;  /* 0x000000000000094d */ /* 0x004fea0003800000 */
[----:B------:R-:W-:Y:S05]  /*3390*/  BRA `(.L_x_54) ;  /* 0xfffffffc00ec7947 */ /* 0x000fea000383ffff */
.L_x_47:
[----:B------:R-:W-:Y:S05]  /*33a0*/  BRA.U UP4, `(.L_x_55) ;  /* 0x0000001104d87547 */ /* 0x000fea000b800000 */
[----:B------:R-:W-:Y:S01]  /*33b0*/  UMOV UR4, 0x40 ;  /* 0x0000004000047882 */ /* 0x000fe20000000000 */
[----:B------:R-:W-:Y:S01]  /*33c0*/  NOP ;  /* 0x0000000000007918 */ /* 0x000fe20000000000 */
[----:B------:R-:W-:Y:S01]  /*33d0*/  ULEA UR5, UR47, UR4, 0x18 ;  /* 0x000000042f057291 */ /* 0x000fe2000f8ec0ff */
[----:B------:R-:W-:Y:S02]  /*33e0*/  UMOV UR6, 0x400 ;  /* 0x0000040000067882 */ /* 0x000fe40000000000 */
[----:B------:R-:W-:-:S06]  /*33f0*/  ULEA UR6, UR47, UR6, 0x18 ;  /* 0x000000062f067291 */ /* 0x000fcc000f8ec0ff */
[----:B------:R-:W1:Y:S02]  /*3400*/  LDS.U8 R0, [UR5+0x1c] ;  /* 0x00001c05ff007984 */ /* 0x000e640008000000 */
[----:B-1----:R-:W-:-:S13]  /*3410*/  ISETP.NE.AND P0, PT, R0, RZ, PT ;  /* 0x000000ff0000720c */ /* 0x002fda0003f05270 */
[----:B------:R-:W-:Y:S05]  /*3420*/  @P0 BRA `(.L_x_56) ;  /* 0x0000000400080947 */ /* 0x000fea0003800000 */
[----:B------:R-:W-:Y:S02]  /*3430*/  UISETP.NE.U32.AND UP1, UPT, UR48, 0x1, UPT ;  /* 0x000000013000788c */ /* 0x000fe4000bf25070 */
[----:B------:R-:W-:-:S07]  /*3440*/  UIADD3 UR7, UPT, UPT, UR5, 0x8, URZ ;  /* 0x0000000805077890 */ /* 0x000fce000fffe0ff */
[----:B------:R-:W-:Y:S05]  /*3450*/  BRA.U !UP1, `(.L_x_57) ;  /* 0x00000001099c7547 */ /* 0x000fea000b800000 */
[----:B------:R-:W-:Y:S01]  /*3460*/  ELECT P0, URZ, PT ;  /* 0x0000000000ff782f */ /* 0x000fe20003800000 */
[----:B------:R-:W-:-:S12]  /*3470*/  BSSY B0, `(.L_x_57) ;  /* 0x0000025000007945 */ /* 0x000fd80003800000 */
[----:B------:R-:W-:Y:S05]  /*3480*/  @!P0 BRA `(.L_x_58) ;  /* 0x00000000008c8947 */ /* 0x000fea0003800000 */
[----:B------:R-:W-:-:S05]  /*3490*/  UMOV UR4, 0x10 ;  /* 0x0000001000047882 */ /* 0x000fca0000000000 */
[----:B------:R-:W-:Y:S04]  /*34a0*/  DEPBAR.LE SB1, 0x36 ;  /* 0x00009d800000791a */ /* 0x000fe80000000000 */
[----:B------:R-:W1:Y:S02]  /*34b0*/  UTCATOMSWS.2CTA.FIND_AND_SET.ALIGN UP0, UR4, UR4 ;  /* 0x00000004000475e3 */ /* 0x000e640008200800 */
[----:B-1----:R-:W-:Y:S01]  /*34c0*/  MOV R10, UR4 ;  /* 0x00000004000a7c02 */ /* 0x002fe20008000f00 */
[----:B------:R-:W-:Y:S06]  /*34d0*/  BRA.U UP0, `(.L_x_59) ;  /* 0x0000000100187547 */ /* 0x000fec000b800000 */
.L_x_60:
[----:B------:R-:W-:Y:S05]  /*34e0*/  NANOSLEEP 0x64 ;  /* 0x000000640000795d */ /* 0x000fea0003800000 */
[----:B------:R-:W-:-:S05]  /*34f0*/  UMOV UR4, 0x10 ;  /* 0x0000001000047882 */ /* 0x000fca0000000000 */
[----:B------:R-:W-:Y:S04]  /*3500*/  DEPBAR.LE SB1, 0x36 ;  /* 0x00009d800000791a */ /* 0x000fe80000000000 */
[----:B------:R-:W1:Y:S02]  /*3510*/  UTCATOMSWS.2CTA.FIND_AND_SET.ALIGN UP0, UR4, UR4 ;  /* 0x00000004000475e3 */ /* 0x000e640008200800 */
[----:B-1----:R-:W-:Y:S01]  /*3520*/  MOV R10, UR4 ;  /* 0x00000004000a7c02 */ /* 0x002fe20008000f00 */
[----:B------:R-:W-:Y:S05]  /*3530*/  BRA.U !UP0, `(.L_x_60) ;  /* 0xfffffffd08e87547 */ /* 0x000fea000b83ffff */
.L_x_59:
[----:B------:R-:W1:Y:S01]  /*3540*/  LDS R6, [UR5+0x10] ;  /* 0x00001005ff067984 */ /* 0x000e620008000800 */
[----:B------:R-:W-:Y:S01]  /*3550*/  IMAD.U32 R0, RZ, RZ, UR6 ;  /* 0x00000006ff007e24 */ /* 0x000fe2000f8e00ff */
[----:B------:R-:W-:-:S03]  /*3560*/  MOV R4, UR49 ;  /* 0x0000003100047c02 */ /* 0x000fc60008000f00 */
[----:B------:R-:W-:Y:S01]  /*3570*/  VIADD R0, R0, 0x140 ;  /* 0x0000014000007836 */ /* 0x000fe20000000000 */
[----:B-1----:R-:W-:-:S04]  /*3580*/  SHF.L.U32 R6, R6, 0x1f, RZ ;  /* 0x0000001f06067819 */ /* 0x002fc800000006ff */
[----:B------:R-:W1:Y:S02]  /*3590*/  SYNCS.PHASECHK.TRANS64.TRYWAIT P0, [UR5+0x8], R6 ;  /* 0x00000806ff0075a7 */ /* 0x000e640008001105 */
[----:B-1----:R-:W-:Y:S05]  /*35a0*/  @P0 BRA `(.L_x_61) ;  /* 0x0000000000080947 */ /* 0x002fea0003800000 */
[----:B------:R-:W1:Y:S02]  /*35b0*/  SYNCS.PHASECHK.TRANS64.TRYWAIT P0, [UR5+0x8], R6 ;  /* 0x00000806ff0075a7 */ /* 0x000e640008001105 */
[----:B-1----:R-:W-:Y:S05]  /*35c0*/  @!P0 BRA `(.L_x_62) ;  /* 0x0000005c00a88947 */ /* 0x002fea0003800000 */
.L_x_61:
[----:B------:R-:W-:Y:S01]  /*35d0*/  PRMT R4, R4, 0x654, R0 ;  /* 0x0000065404047816 */ /* 0x000fe20000000000 */
[----:B------:R-:W-:Y:S01]  /*35e0*/  HFMA2 R0, -RZ, RZ, 0, 5.9604644775390625e-08 ;  /* 0x00000001ff007431 */ /* 0x000fe200000001ff */
[----:B------:R-:W-:Y:S01]  /*35f0*/  UPRMT UR4, UR49, 0x654, UR7 ;  /* 0x0000065431047896 */ /* 0x000fe20008000007 */
[----:B------:R-:W-:Y:S02]  /*3600*/  IMAD.MOV.U32 R8, RZ, RZ, 0xffff ;  /* 0x0000ffffff087424 */ /* 0x000fe400078e00ff */
[----:B-1----:R-:W-:Y:S02]  /*3610*/  IMAD.MOV.U32 R6, RZ, RZ, 0x4 ;  /* 0x00000004ff067424 */ /* 0x002fe400078e00ff */
[----:B------:R-:W-:Y:S01]  /*3620*/  IMAD.SHL.U32 R9, R10, 0x20, RZ ;  /* 0x000000200a097824 */ /* 0x000fe200078e00ff */
[----:B------:R-:W-:Y:S02]  /*3630*/  MOV R5, UR4 ;  /* 0x0000000400057c02 */ /* 0x000fe40008000f00 */
[-C--:B------:R-:W-:Y:S01]  /*3640*/  SHF.L.U32 R8, R8, R10.reuse, RZ ;  /* 0x0000000a08087219 */ /* 0x080fe200000006ff */
[----:B------:R1:W-:Y:S01]  /*3650*/  SYNCS.ARRIVE.TRANS64.RED RZ, [UR4], R6 ;  /* 0x00000006ffff79a7 */ /* 0x0003e20008000404 */
[----:B------:R-:W-:Y:S01]  /*3660*/  SHF.L.U32 R7, R0, R10, RZ ;  /* 0x0000000a00077219 */ /* 0x000fe200000006ff */
[----:B------:R1:W-:Y:S04]  /*3670*/  STS [UR6+0x140], R9 ;  /* 0x00014009ff007988 */ /* 0x0003e80008000806 */
[----:B------:R1:W-:Y:S04]  /*3680*/  STAS [R4.64], R10 ;  /* 0x0000000a04007dbd */ /* 0x0003e8000c0008ff */
[----:B------:R1:W-:Y:S04]  /*3690*/  ATOMS.OR RZ, [UR5+0x14], R8 ;  /* 0x00001408ffff798c */ /* 0x0003e8000b000005 */
[----:B------:R1:W-:Y:S04]  /*36a0*/  ATOMS.OR RZ, [UR5+0x18], R7 ;  /* 0x00001807ffff798c */ /* 0x0003e8000b000005 */
[----:B------:R1:W-:Y:S02]  /*36b0*/  ATOMS.XOR RZ, [UR5+0x10], R0 ;  /* 0x00001000ffff798c */ /* 0x0003e4000b800005 */
.L_x_58:
[----:B------:R-:W-:Y:S05]  /*36c0*/  BSYNC B0 ;  /* 0x0000000000007941 */ /* 0x000fea0003800000 */
.L_x_57:
[----:B------:R-:W-:Y:S05]  /*36d0*/  BRA.U UP1, `(.L_x_63) ;  /* 0x00000001016c7547 */ /* 0x000fea000b800000 */
[----:B------:R-:W-:-:S03]  /*36e0*/  UMOV UR4, 0xffffffff ;  /* 0xffffffff00047882 */ /* 0x000fc60000000000 */
[----:B------:R-:W-:Y:S05]  /*36f0*/  BRA.DIV UR4, `(.L_x_64) ;  /* 0x0000005e04747947 */ /* 0x000fea000b800000 */
[----:B------:R-:W-:-:S13]  /*3700*/  ELECT P6, URZ, PT ;  /* 0x0000000000ff782f */ /* 0x000fda00038c0000 */
.L_x_166:
[----:B------:R-:W-:Y:S05]  /*3710*/  @!P6 BRA `(.L_x_63) ;  /* 0x00000000005ce947 */ /* 0x000fea0003800000 */
[----:B-1----:R-:W1:Y:S02]  /*3720*/  LDS R4, [UR5+0x10] ;  /* 0x00001005ff047984 */ /* 0x002e640008000800 */
[----:B-1----:R-:W-:-:S04]  /*3730*/  SHF.L.U32 R4, R4, 0x1f, RZ ;  /* 0x0000001f04047819 */ /* 0x002fc800000006ff */
[----:B------:R-:W1:Y:S02]  /*3740*/  SYNCS.PHASECHK.TRANS64.TRYWAIT P0, [UR5+0x8], R4 ;  /* 0x00000804ff0075a7 */ /* 0x000e640008001105 */
[----:B-1----:R-:W-:Y:S05]  /*3750*/  @P0 BRA `(.L_x_65) ;  /* 0x0000000000080947 */ /* 0x002fea0003800000 */
[----:B------:R-:W1:Y:S02]  /*3760*/  SYNCS.PHASECHK.TRANS64.TRYWAIT P0, [UR5+0x8], R4 ;  /* 0x00000804ff0075a7 */ /* 0x000e640008001105 */
[----:B-1----:R-:W-:Y:S05]  /*3770*/  @!P0 BRA `(.L_x_66) ;  /* 0x0000005c00748947 */ /* 0x002fea0003800000 */
.L_x_65:
[----:B------:R-:W2:Y:S01]  /*3780*/  LDS R6, [UR6+0x140] ;  /* 0x00014006ff067984 */ /* 0x000ea20008000800 */
[----:B-1----:R-:W-:Y:S02]  /*3790*/  HFMA2 R0, -RZ, RZ, 0, 5.9604644775390625e-08 ;  /* 0x00000001ff007431 */ /* 0x002fe400000001ff */
[----:B------:R-:W-:Y:S01]  /*37a0*/  IMAD.MOV.U32 R4, RZ, RZ, 0xffff ;  /* 0x0000ffffff047424 */ /* 0x000fe200078e00ff */
[----:B------:R-:W-:Y:S01]  /*37b0*/  UPRMT UR4, UR49, 0x654, UR7 ;  /* 0x0000065431047896 */ /* 0x000fe20008000007 */
[----:B--2---:R-:W-:-:S03]  /*37c0*/  IMAD.SHL.U32 R5, R6, 0x20, RZ ;  /* 0x0000002006057824 */ /* 0x004fc600078e00ff */
[-C--:B------:R-:W-:Y:S02]  /*37d0*/  SHF.L.U32 R4, R4, R6.reuse, RZ ;  /* 0x0000000604047219 */ /* 0x080fe400000006ff */
[----:B------:R-:W-:Y:S01]  /*37e0*/  SHF.L.U32 R6, R0, R6, RZ ;  /* 0x0000000600067219 */ /* 0x000fe200000006ff */
[----:B------:R2:W-:Y:S04]  /*37f0*/  STS [UR6+0x140], R5 ;  /* 0x00014005ff007988 */ /* 0x0005e80008000806 */
[----:B------:R2:W-:Y:S04]  /*3800*/  ATOMS.OR RZ, [UR5+0x14], R4 ;  /* 0x00001404ffff798c */ /* 0x0005e8000b000005 */
[----:B------:R2:W-:Y:S01]  /*3810*/  ATOMS.OR RZ, [UR5+0x18], R6 ;  /* 0x00001806ffff798c */ /* 0x0005e2000b000005 */
[----:B------:R-:W-:Y:S03]  /*3820*/  SYNCS.ARRIVE.TRANS64.RED.A1T0 RZ, [UR4], RZ ;  /* 0x000000ffffff79a7 */ /* 0x000fe60008100404 */
[----:B------:R2:W-:Y:S01]  /*3830*/  ATOMS.XOR RZ, [UR5+0x10], R0 ;  /* 0x00001000ffff798c */ /* 0x0005e2000b800005 */
[----:B------:R-:W-:Y:S05]  /*3840*/  BRA `(.L_x_63) ;  /* 0x0000000000107947 */ /* 0x000fea0003800000 */
.L_x_56:
[----:B------:R-:W-:Y:S02]  /*3850*/  MOV R0, 0xffffffff ;  /* 0xffffffff00007802 */ /* 0x000fe40000000f00 */
[----:B------:R-:W-:-:S03]  /*3860*/  MOV R4, 0x3890 ;  /* 0x0000389000047802 */ /* 0x000fc60000000f00 */
[----:B------:R1:W-:Y:S04]  /*3870*/  STS [UR6+0x140], R0 ;  /* 0x00014000ff007988 */ /* 0x0003e80008000806 */
[----:B-1---5:R-:W-:Y:S05]  /*3880*/  CALL.REL.NOINC `($__internal_1_$__cuda_sm10x_tcgen05_guardrail_trap_phase_invalid_during_alloc) ;  /* 0x0000006400487944 */ /* 0x022fea0003c00000 */
.L_x_63:
[----:B------:R-:W-:Y:S05]  /*3890*/  WARPSYNC.ALL ;  /* 0x0000000000007948 */ /* 0x000fea0003800000 */
[----:B------:R-:W3:Y:S01]  /*38a0*/  S2UR UR4, SR_CgaCtaId ;  /* 0x00000000000479c3 */ /* 0x000ee20000008800 */
[----:B------:R-:W-:Y:S01]  /*38b0*/  UMOV UR26, 0x400 ;  /* 0x00000400001a7882 */ /* 0x000fe20000000000 */
[----:B------:R-:W-:-:S06]  /*38c0*/  NOP ;  /* 0x0000000000007918 */ /* 0x000fcc0000000000 */
[----:B------:R-:W-:Y:S06]  /*38d0*/  BAR.ARV 0x6, 0xa0 ;  /* 0x0182800000007b1d */ /* 0x000fec0000002000 */
[----:B------:R-:W4:Y:S01]  /*38e0*/  LDCU UR6, c[0x0][0x38c] ;  /* 0x00007180ff0677ac */ /* 0x000f220008000800 */
[----:B------:R-:W-:Y:S01]  /*38f0*/  LOP3.LUT R3, R3, 0xffff, RZ, 0xc0, !PT ;  /* 0x0000ffff03037812 */ /* 0x000fe200078ec0ff */
[----:B-1----:R-:W-:Y:S01]  /*3900*/  IMAD.MOV.U32 R9, RZ, RZ, 0x1 ;  /* 0x00000001ff097424 */ /* 0x002fe200078e00ff */
[----:B------:R-:W-:Y:S01]  /*3910*/  LOP3.LUT R2, R2, 0xffff, RZ, 0xc0, !PT ;  /* 0x0000ffff02027812 */ /* 0x000fe200078ec0ff */
[----:B------:R-:W-:Y:S01]  /*3920*/  IMAD.MOV.U32 R8, RZ, RZ, RZ ;  /* 0x000000ffff087224 */ /* 0x000fe200078e00ff */
[----:B------:R-:W-:Y:S01]  /*3930*/  R2UR UR28, R3 ;  /* 0x00000000031c72ca */ /* 0x000fe200000e0000 */
[----:B------:R-:W-:Y:S01]  /*3940*/  UMOV UR32, URZ ;  /* 0x000000ff00207c82 */ /* 0x000fe20008000000 */
[----:B------:R-:W-:-:S02]  /*3950*/  R2UR UR42, R2 ;  /* 0x00000000022a72ca */ /* 0x000fc400000e0000 */
[----:B------:R-:W-:Y:S01]  /*3960*/  CS2R R2, SRZ ;  /* 0x0000000000027805 */ /* 0x000fe2000001ff00 */
[----:B------:R-:W-:Y:S01]  /*3970*/  UMOV UR23, URZ ;  /* 0x000000ff00177c82 */ /* 0x000fe20008000000 */
[----:B---3--:R-:W-:Y:S01]  /*3980*/  ULEA UR26, UR4, UR26, 0x18 ;  /* 0x0000001a041a7291 */ /* 0x008fe2000f8ec0ff */
[----:B------:R-:W-:Y:S01]  /*3990*/  UMOV UR22, URZ ;  /* 0x000000ff00167c82 */ /* 0x000fe20008000000 */
[----:B------:R-:W-:Y:S02]  /*39a0*/  UISETP.NE.AND UP3, UPT, UR48, URZ, UPT ;  /* 0x000000ff3000728c */ /* 0x000fe4000bf65270 */
[----:B------:R-:W-:Y:S02]  /*39b0*/  UIADD3 UR5, UPT, UPT, UR26, 0x4300, URZ ;  /* 0x000043001a057890 */ /* 0x000fe4000fffe0ff */
[----:B------:R-:W-:-:S03]  /*39c0*/  UIADD3 UR4, UPT, UPT, UR26, 0xc300, URZ ;  /* 0x0000c3001a047890 */ /* 0x000fc6000fffe0ff */
[----:B--2---:R-:W1:Y:S01]  /*39d0*/  LDS R0, [UR26+0x140] ;  /* 0x0001401aff007984 */ /* 0x004e620008000800 */
[----:B----4-:R-:W-:Y:S02]  /*39e0*/  UIADD3 UR6, UPT, UPT, UR6, 0x3f, URZ ;  /* 0x0000003f06067890 */ /* 0x010fe4000fffe0ff */
[----:B------:R-:W-:Y:S02]  /*39f0*/  USHF.R.U32.HI UR5, URZ, 0x4, UR5 ;  /* 0x00000004ff057899 */ /* 0x000fe40008011605 */
[----:B------:R-:W-:Y:S02]  /*3a00*/  USHF.R.S32.HI UR33, URZ, 0x1f, UR6 ;  /* 0x0000001fff217899 */ /* 0x000fe40008011406 */
[----:B------:R-:W-:Y:S02]  /*3a10*/  USHF.R.U32.HI UR4, URZ, 0x4, UR4 ;  /* 0x00000004ff047899 */ /* 0x000fe40008011604 */
[----:B------:R-:W-:Y:S02]  /*3a20*/  ULEA.HI UR33, UR33, UR6, URZ, 0x6 ;  /* 0x0000000621217291 */ /* 0x000fe4000f8f30ff */
[----:B------:R-:W-:-:S02]  /*3a30*/  ULOP3.LUT UR5, UR5, 0x3fff, URZ, 0xc0, !UPT ;  /* 0x00003fff05057892 */ /* 0x000fc4000f8ec0ff */
[----:B------:R-:W-:Y:S02]  /*3a40*/  USHF.R.S32.HI UR33, URZ, 0x6, UR33 ;  /* 0x00000006ff217899 */ /* 0x000fe40008011421 */
[----:B------:R-:W-:Y:S02]  /*3a50*/  ULOP3.LUT UR30, UR4, 0x3fff, URZ, 0xc0, !UPT ;  /* 0x00003fff041e7892 */ /* 0x000fe4000f8ec0ff */
[----:B------:R-:W-:Y:S01]  /*3a60*/  UISETP.LT.AND UP0, UPT, UR33, 0x1, UPT ;  /* 0x000000012100788c */ /* 0x000fe2000bf01270 */
[----:B------:R-:W-:Y:S01]  /*3a70*/  UMOV UR40, 0x0 ;  /* 0x0000000000287882 */ /* 0x000fe20000000000 */
[----:B------:R-:W-:Y:S01]  /*3a80*/  UMOV UR41, 0x8200010 ;  /* 0x0820001000297882 */ /* 0x000fe20000000000 */
[----:B------:R-:W-:Y:S02]  /*3a90*/  ULOP3.LUT UR29, UR5, 0x10000, URZ, 0xfc, !UPT ;  /* 0x00010000051d7892 */ /* 0x000fe4000f8efcff */
[----:B------:R-:W-:Y:S02]  /*3aa0*/  ULOP3.LUT UR30, UR30, 0x10000, URZ, 0xfc, !UPT ;  /* 0x000100001e1e7892 */ /* 0x000fe4000f8efcff */
[----:B------:R-:W-:Y:S01]  /*3ab0*/  USEL UR43, UR33, 0x1, !UP0 ;  /* 0x00000001212b7887 */ /* 0x000fe2000c000000 */
[----:B------:R-:W-:Y:S01]  /*3ac0*/  UMOV UR38, 0x0 ;  /* 0x0000000000267882 */ /* 0x000fe20000000000 */
[----:B------:R-:W-:Y:S01]  /*3ad0*/  UMOV UR39, 0x8200010 ;  /* 0x0820001000277882 */ /* 0x000fe20000000000 */
[----:B------:R-:W-:Y:S01]  /*3ae0*/  UMOV UR36, 0x0 ;  /* 0x0000000000247882 */ /* 0x000fe20000000000 */
[----:B------:R-:W-:Y:S01]  /*3af0*/  UMOV UR37, 0x8200010 ;  /* 0x0820001000257882 */ /* 0x000fe20000000000 */
[----:B------:R-:W-:Y:S01]  /*3b00*/  UMOV UR34, 0x0 ;  /* 0x0000000000227882 */ /* 0x000fe20000000000 */
[----:B------:R-:W-:Y:S01]  /*3b10*/  UMOV UR35, 0x8200010 ;  /* 0x0820001000237882 */ /* 0x000fe20000000000 */
[----:B-1----:R-:W-:-:S15]  /*3b20*/  R2UR UR44, R0 ;  /* 0x00000000002c72ca */ /* 0x002fde00000e0000 */
.L_x_74:
[C---:B------:R-:W-:Y:S02]  /*3b30*/  LEA R0, R8.reuse, UR26, 0x3 ;  /* 0x0000001a08007c11 */ /* 0x040fe4000f8e18ff */
[----:B------:R-:W-:Y:S02]  /*3b40*/  SHF.L.U32 R4, R3, 0x1f, RZ ;  /* 0x0000001f03047819 */ /* 0x000fe400000006ff */
[----:B------:R-:W-:Y:S02]  /*3b50*/  LEA R5, R8, UR26, 0x4 ;  /* 0x0000001a08057c11 */ /* 0x000fe4000f8e20ff */
[----:B------:R-:W1:Y:S02]  /*3b60*/  SYNCS.PHASECHK.TRANS64.TRYWAIT P0, [R0+URZ+0x90], R4 ;  /* 0x00009004000075a7 */ /* 0x000e6400080011ff */
[----:B-1-3--:R-:W-:Y:S05]  /*3b70*/  @!P0 BRA `(.L_x_67) ;  /* 0x00000058008c8947 */ /* 0x00afea0003800000 */
.L_x_167:
[----:B-1----:R-:W1:Y:S01]  /*3b80*/  LDS.128 R4, [R5+0x120] ;  /* 0x0001200005047984 */ /* 0x002e620000000c00 */
[----:B------:R-:W-:Y:S02]  /*3b90*/  VIADD R0, R0, 0xa0 ;  /* 0x000000a000007836 */ /* 0x000fe40000000000 */
[----:B------:R-:W-:Y:S01]  /*3ba0*/  VIADD R8, R8, 0x1 ;  /* 0x0000000108087836 */ /* 0x000fe20000000000 */
[----:B------:R-:W-:Y:S01]  /*3bb0*/  @!PT LDS RZ, [RZ] ;  /* 0x00000000fffff984 */ /* 0x000fe20000000800 */
[----:B------:R-:W-:Y:S01]  /*3bc0*/  @!PT LDS RZ, [RZ] ;  /* 0x00000000fffff984 */ /* 0x000fe20000000800 */
[----:B------:R-:W-:Y:S01]  /*3bd0*/  @!PT LDS RZ, [RZ] ;  /* 0x00000000fffff984 */ /* 0x000fe20000000800 */
[----:B------:R-:W-:Y:S01]  /*3be0*/  @!PT LDS RZ, [RZ] ;  /* 0x00000000fffff984 */ /* 0x000fe20000000800 */
[----:B------:R2:W-:Y:S06]  /*3bf0*/  MEMBAR.ALL.CTA ;  /* 0x0000000000007992 */ /* 0x0005ec0000008000 */
[----:B--2---:R-:W2:Y:S01]  /*3c00*/  FENCE.VIEW.ASYNC.S ;  /* 0x00000000000073c6 */ /* 0x004ea20000000000 */
[----:B------:R-:W-:-:S04]  /*3c10*/  PRMT R0, RZ, 0x654, R0 ;  /* 0x00000654ff007816 */ /* 0x000fc80000000000 */
[----:B--2---:R2:W-:Y:S01]  /*3c20*/  SYNCS.ARRIVE.TRANS64.RED.A1T0 RZ, [R0+URZ], RZ ;  /* 0x000000ff00ff79a7 */ /* 0x0045e200081004ff */
[----:B-1----:R-:W-:Y:S01]  /*3c30*/  LOP3.LUT P1, RZ, R6, 0x1, RZ, 0xc0, !PT ;  /* 0x0000000106ff7812 */ /* 0x002fe2000782c0ff */
[----:B--2---:R-:W-:-:S12]  /*3c40*/  BRA.U UP3, `(.L_x_68) ;  /* 0x0000000503087547 */ /* 0x004fd8000b800000 */
[----:B------:R-:W1:Y:S01]  /*3c50*/  LDCU UR4, c[0x0][0x38c] ;  /* 0x00007180ff0477ac */ /* 0x000e620008000800 */
[----:B------:R-:W-:Y:S02]  /*3c60*/  PLOP3.LUT P2, PT, PT, PT, PT, 0x80, 0x8 ;  /* 0x000000000008781c */ /* 0x000fe40003f4f070 */
[----:B------:R-:W-:Y:S01]  /*3c70*/  SHF.L.U32 R4, R9, 0x1f, RZ ;  /* 0x0000001f09047819 */ /* 0x000fe200000006ff */
[----:B------:R-:W-:Y:S02]  /*3c80*/  ULEA UR31, UR32, UR26, 0x3 ;  /* 0x0000001a201f7291 */ /* 0x000fe4000f8e18ff */
[----:B------:R-:W-:Y:S02]  /*3c90*/  ULEA UR11, UR32, UR44, 0x6 ;  /* 0x0000002c200b7291 */ /* 0x000fe4000f8e30ff */
[----:B-1----:R-:W-:-:S06]  /*3ca0*/  UISETP.GE.AND UP0, UPT, UR4, 0x1, UPT ;  /* 0x000000010400788c */ /* 0x002fcc000bf06270 */
[----:B------:R-:W-:-:S05]  /*3cb0*/  PLOP3.LUT P0, PT, PT, PT, UP0, 0x80, 0x8 ;  /* 0x000000000008781c */ /* 0x000fca0003f0f008 */
[----:B------:R-:W-:-:S08]  /*3cc0*/  @UP0 ULEA UR4, UR23, UR26, 0x3 ;  /* 0x0000001a17040291 */ /* 0x000fd0000f8e18ff */
[----:B------:R-:W-:-:S04]  /*3cd0*/  @P0 SHF.L.U32 R0, R2, 0x1f, RZ ;  /* 0x0000001f02000819 */ /* 0x000fc800000006ff */
[----:B------:R1:W2:Y:S01]  /*3ce0*/  @P0 SYNCS.PHASECHK.TRANS64.TRYWAIT P2, [UR4], R0 ;  /* 0x00000000ff0005a7 */ /* 0x0002a20008041104 */
[----:B------:R-:W3:Y:S02]  /*3cf0*/  SYNCS.PHASECHK.TRANS64.TRYWAIT P0, [UR31+0xd0], R4 ;  /* 0x0000d004ff0075a7 */ /* 0x000ee4000800111f */
[----:B-123--:R-:W-:Y:S05]  /*3d00*/  @!P0 BRA `(.L_x_69) ;  /* 0x00000058003c8947 */ /* 0x00efea0003800000 */
.L_x_169:
[----:B------:R-:W-:Y:S01]  /*3d10*/  UMOV UR27, UR22 ;  /* 0x00000016001b7c82 */ /* 0x000fe20008000000 */
[----:B------:R-:W-:Y:S05]  /*3d20*/  BRA.U !UP0, `(.L_x_70) ;  /* 0x0000000108c07547 */ /* 0x000fea000b800000 */
[----:B------:R-:W-:Y:S02]  /*3d30*/  UIADD3 UR27, UPT, UPT, UR43, UR22, URZ ;  /* 0x000000162b1b7290 */ /* 0x000fe4000fffe0ff */
[----:B------:R-:W-:Y:S01]  /*3d40*/  UPLOP3.LUT UP2, UPT, UPT, UPT, UPT, 0x40, 0x4 ;  /* 0x000000000004789c */ /* 0x000fe20003f4e870 */
[----:B------:R-:W-:Y:S01]  /*3d50*/  UMOV UR24, UR33 ;  /* 0x0000002100187c82 */ /* 0x000fe20008000000 */
[----:B------:R-:W-:-:S09]  /*3d60*/  UMOV UR10, UR23 ;  /* 0x00000017000a7c82 */ /* 0x000fd20008000000 */
.L_x_73:
[----:B--2---:R-:W-:Y:S01]  /*3d70*/  ULEA UR5, UR10, UR26, 0x3 ;  /* 0x0000001a0a057291 */ /* 0x004fe2000f8e18ff */
[----:B---3--:R-:W-:Y:S11]  /*3d80*/  @P2 BRA `(.L_x_71) ;  /* 0x00000000000c2947 */ /* 0x008ff60003800000 */
[----:B-1----:R-:W-:Y:S04]  /*3d90*/  SHF.L.U32 R4, R2, 0x1f, RZ ;  /* 0x0000001f02047819 */ /* 0x002fe800000006ff */
[----:B------:R-:W1:Y:S02]  /*3da0*/  SYNCS.PHASECHK.TRANS64.TRYWAIT P0, [UR5], R4 ;  /* 0x00000004ff0075a7 */ /* 0x000e640008001105 */
[----:B-1----:R-:W-:Y:S05]  /*3db0*/  @!P0 BRA `(.L_x_72) ;  /* 0x0000005800288947 */ /* 0x002fea0003800000 */
.L_x_71:
[----:B------:R-:W-:Y:S01]  /*3dc0*/  UISETP.NE.AND UP0, UPT, UR24, 0x1, UPT ;  /* 0x000000011800788c */ /* 0x000fe2000bf05270 */
[----:B------:R-:W-:Y:S01]  /*3dd0*/  PLOP3.LUT P2, PT, PT, PT, PT, 0x80, 0x8 ;  /* 0x000000000008781c */ /* 0x000fe20003f4f070 */
[----:B------:R-:W-:Y:S02]  /*3de0*/  UIADD3 UR4, UPT, UPT, UR10, 0x1, URZ ;  /* 0x000000010a047890 */ /* 0x000fe4000fffe0ff */
[----:B------:R-:W-:Y:S02]  /*3df0*/  UIADD3 UR25, UPT, UPT, UR5, 0x20, URZ ;  /* 0x0000002005197890 */ /* 0x000fe4000fffe0ff */
[----:B------:R-:W-:Y:S01]  /*3e00*/  UISETP.NE.AND UP1, UPT, UR4, 0x4, UPT ;  /* 0x000000040400788c */ /* 0x000fe2000bf25270 */
[----:B------:R-:W-:Y:S01]  /*3e10*/  PLOP3.LUT P0, PT, PT, PT, UP0, 0x80, 0x8 ;  /* 0x000000000008781c */ /* 0x000fe20003f0f008 */
[----:B------:R-:W-:Y:S02]  /*3e20*/  UIADD3 UR22, UPT, UPT, UR22, 0x1, URZ ;  /* 0x0000000116167890 */ /* 0x000fe4000fffe0ff */
[----:B------:R-:W-:Y:S02]  /*3e30*/  USEL UR6, URZ, 0x1, UP1 ;  /* 0x00000001ff067887 */ /* 0x000fe40008800000 */
[----:B------:R-:W-:Y:S02]  /*3e40*/  USEL UR23, UR4, URZ, UP1 ;  /* 0x000000ff04177287 */ /* 0x000fe40008800000 */
[----:B------:R-:W-:Y:S02]  /*3e50*/  UIADD3 UR24, UPT, UPT, UR24, -0x1, URZ ;  /* 0xffffffff18187890 */ /* 0x000fe4000fffe0ff */
[----:B------:R-:W-:Y:S01]  /*3e60*/  @UP0 ULEA UR4, UR23, UR26, 0x3 ;  /* 0x0000001a17040291 */ /* 0x000fe2000f8e18ff */
[----:B------:R-:W-:Y:S01]  /*3e70*/  LOP3.LUT R2, R2, UR6, RZ, 0x3c, !PT ;  /* 0x0000000602027c12 */ /* 0x000fe2000f8e3cff */
[----:B------:R-:W-:Y:S02]  /*3e80*/  ULEA UR6, UR10, UR30, 0x9 ;  /* 0x0000001e0a067291 */ /* 0x000fe4000f8e48ff */
[----:B------:R-:W-:Y:S01]  /*3e90*/  UISETP.NE.AND UP0, UPT, UR22, UR27, UPT ;  /* 0x0000001b1600728c */ /* 0x000fe2000bf05270 */
[----:B-1----:R-:W-:Y:S01]  /*3ea0*/  @P0 SHF.L.U32 R0, R2, 0x1f, RZ ;  /* 0x0000001f02000819 */ /* 0x002fe200000006ff */
[----:B------:R-:W-:Y:S02]  /*3eb0*/  UIADD3 UR20, UPT, UPT, UR6, 0x2, URZ ;  /* 0x0000000206147890 */ /* 0x000fe4000fffe0ff */
[----:B------:R-:W-:Y:S01]  /*3ec0*/  UIADD3 UR16, UPT, UPT, UR6, 0x4, URZ ;  /* 0x0000000406107890 */ /* 0x000fe2000fffe0ff */
[----:B------:R2:W3:Y:S01]  /*3ed0*/  @P0 SYNCS.PHASECHK.TRANS64.TRYWAIT P2, [UR4], R0 ;  /* 0x00000000ff0005a7 */ /* 0x0004e20008041104 */
[----:B------:R-:W-:Y:S02]  /*3ee0*/  ULEA UR4, UR10, UR29, 0x9 ;  /* 0x0000001d0a047291 */ /* 0x000fe4000f8e48ff */
[----:B------:R-:W-:Y:S02]  /*3ef0*/  UIADD3 UR12, UPT, UPT, UR6, 0x6, URZ ;  /* 0x00000006060c7890 */ /* 0x000fe4000fffe0ff */
[----:B------:R-:W-:Y:S02]  /*3f00*/  UIADD3 UR18, UPT, UPT, UR4, 0x2, URZ ;  /* 0x0000000204127890 */ /* 0x000fe4000fffe0ff */
[----:B------:R-:W-:Y:S02]  /*3f10*/  UIADD3 UR14, UPT, UPT, UR4, 0x4, URZ ;  /* 0x00000004040e7890 */ /* 0x000fe4000fffe0ff */
[----:B------:R-:W-:Y:S01]  /*3f20*/  UIADD3 UR8, UPT, UPT, UR4, 0x6, URZ ;  /* 0x0000000604087890 */ /* 0x000fe2000fffe0ff */
[----:B------:R-:W-:Y:S01]  /*3f30*/  UMOV UR7, 0x40004040 ;  /* 0x4000404000077882 */ /* 0x000fe20000000000 */
[----:B------:R-:W-:Y:S01]  /*3f40*/  UMOV UR5, 0x40004040 ;  /* 0x4000404000057882 */ /* 0x000fe20000000000 */
[----:B------:R-:W-:Y:S01]  /*3f50*/  UMOV UR21, 0x40004040 ;  /* 0x4000404000157882 */ /* 0x000fe20000000000 */
[----:B------:R2:W-:Y:S01]  /*3f60*/  UTCHMMA.2CTA gdesc[UR4], gdesc[UR6], tmem[UR11], tmem[UR40], idesc[UR41], UP2 ;  /* 0x00ff2806040075ea */ /* 0x0005e2000920000b */
[----:B------:R-:W-:Y:S01]  /*3f70*/  UPLOP3.LUT UP2, UPT, UPT, UPT, UPT, 0x80, 0x8 ;  /* 0x000000000008789c */ /* 0x000fe20003f4f070 */
[----:B------:R-:W-:Y:S01]  /*3f80*/  UMOV UR19, 0x40004040 ;  /* 0x4000404000137882 */ /* 0x000fe20000000000 */
[----:B------:R-:W-:Y:S01]  /*3f90*/  UMOV UR17, 0x40004040 ;  /* 0x4000404000117882 */ /* 0x000fe20000000000 */
[----:B------:R2:W-:Y:S01]  /*3fa0*/  UTCHMMA.2CTA gdesc[UR18], gdesc[UR20], tmem[UR11], tmem[UR38], idesc[UR39], UPT ;  /* 0x00ff2614120075ea */ /* 0x0005e2000ba0000b */
[----:B------:R-:W-:Y:S01]  /*3fb0*/  UMOV UR15, 0x40004040 ;  /* 0x40004040000f7882 */ /* 0x000fe20000000000 */
[----:B------:R-:W-:Y:S01]  /*3fc0*/  UMOV UR13, 0x40004040 ;  /* 0x40004040000d7882 */ /* 0x000fe20000000000 */
[----:B------:R-:W-:Y:S01]  /*3fd0*/  UMOV UR9, 0x40004040 ;  /* 0x4000404000097882 */ /* 0x000fe20000000000 */
[----:B------:R2:W-:Y:S01]  /*3fe0*/  UTCHMMA.2CTA gdesc[UR14], gdesc[UR16], tmem[UR11], tmem[UR36], idesc[UR37], UPT ;  /* 0x00ff24100e0075ea */ /* 0x0005e2000ba0000b */
[----:B------:R2:W-:Y:S01]  /*3ff0*/  UTCHMMA.2CTA gdesc[UR8], gdesc[UR12], tmem[UR11], tmem[UR34], idesc[UR35], UPT ;  /* 0x00ff220c080075ea */ /* 0x0005e2000ba0000b */
[----:B------:R2:W-:Y:S01]  /*4000*/  UTCBAR.2CTA.MULTICAST [UR25], URZ, UR28 ;  /* 0x000000ff190073e9 */ /* 0x0005e2000820081c */
[----:B------:R-:W-:Y:S01]  /*4010*/  UMOV UR10, UR23 ;  /* 0x00000017000a7c82 */ /* 0x000fe20008000000 */
[----:B------:R-:W-:Y:S05]  /*4020*/  BRA.U UP0, `(.L_x_73) ;  /* 0xfffffffd00507547 */ /* 0x000fea000b83ffff */
.L_x_70:
[----:B--2---:R-:W-:Y:S01]  /*4030*/  UIADD3 UR4, UPT, UPT, UR31, 0xb0, URZ ;  /* 0x000000b01f047890 */ /* 0x004fe2000fffe0ff */
[----:B------:R-:W-:-:S08]  /*4040*/  UMOV UR22, UR27 ;  /* 0x0000001b00167c82 */ /* 0x000fd00008000000 */
[----:B------:R2:W-:Y:S01]  /*4050*/  UTCBAR.2CTA.MULTICAST [UR4], URZ, UR42 ;  /* 0x000000ff040073e9 */ /* 0x0005e2000820082a */
[----:B------:R-:W-:Y:S02]  /*4060*/  NOP ;  /* 0x0000000000007918 */ /* 0x000fe40000000000 */
.L_x_68:
[----:B--2---:R-:W-:Y:S01]  /*4070*/  UIADD3 UR4, UPT, UPT, UR32, 0x1, URZ ;  /* 0x0000000120047890 */ /* 0x004fe2000fffe0ff */
[----:B------:R-:W-:-:S03]  /*4080*/  ISETP.NE.AND P0, PT, R8, 0x2, PT ;  /* 0x000000020800780c */ /* 0x000fc60003f05270 */
[----:B------:R-:W-:Y:S01]  /*4090*/  UISETP.NE.AND UP0, UPT, UR4, 0x4, UPT ;  /* 0x000000040400788c */ /* 0x000fe2000bf05270 */
[----:B-1----:R-:W-:Y:S02]  /*40a0*/  SEL R0, RZ, 0x1, P0 ;  /* 0x00000001ff007807 */ /* 0x002fe40000000000 */
[----:B------:R-:W-:Y:S01]  /*40b0*/  SEL R8, R8, RZ, P0 ;  /* 0x000000ff08087207 */ /* 0x000fe20000000000 */
[----:B------:R-:W-:Y:S01]  /*40c0*/  USEL UR5, URZ, 0x1, UP0 ;  /* 0x00000001ff057887 */ /* 0x000fe20008000000 */
[----:B------:R-:W-:Y:S01]  /*40d0*/  LOP3.LUT R3, R3, R0, RZ, 0x3c, !PT ;  /* 0x0000000003037212 */ /* 0x000fe200078e3cff */
[----:B------:R-:W-:-:S04]  /*40e0*/  USEL UR32, UR4, URZ, UP0 ;  /* 0x000000ff04207287 */ /* 0x000fc80008000000 */
[----:B------:R-:W-:Y:S01]  /*40f0*/  LOP3.LUT R9, R9, UR5, RZ, 0x3c, !PT ;  /* 0x0000000509097c12 */ /* 0x000fe2000f8e3cff */
[----:B------:R-:W-:Y:S07]  /*4100*/  @P1 BRA `(.L_x_74) ;  /* 0xfffffff800881947 */ /* 0x000fee000383ffff */
[----:B------:R-:W1:Y:S01]  /*4110*/  S2UR UR8, SR_CgaCtaId ;  /* 0x00000000000879c3 */ /* 0x000e620000008800 */
[----:B------:R-:W-:Y:S01]  /*4120*/  ELECT P0, URZ, PT ;  /* 0x0000000000ff782f */ /* 0x000fe20003800000 */
[----:B------:R-:W-:Y:S01]  /*4130*/  HFMA2 R0, -RZ, RZ, 0, 5.9604644775390625e-08 ;  /* 0x00000001ff007431 */ /* 0x000fe200000001ff */
[----:B------:R-:W-:-:S05]  /*4140*/  UMOV UR4, 0x40 ;  /* 0x0000004000047882 */ /* 0x000fca0000000000 */
[----:B------:R-:W-:Y:S01]  /*4150*/  UVIRTCOUNT.DEALLOC.SMPOOL 0x80 ;  /* 0x000000800000784c */ /* 0x000fe20000000000 */
[----:B------:R-:W-:Y:S02]  /*4160*/  UISETP.NE.AND UP1, UPT, UR48, URZ, UPT ;  /* 0x000000ff3000728c */ /* 0x000fe4000bf25270 */
[----:B-1----:R-:W-:-:S09]  /*4170*/  ULEA UR8, UR8, UR4, 0x18 ;  /* 0x0000000408087291 */ /* 0x002fd2000f8ec0ff */
[----:B------:R1:W-:Y:S01]  /*4180*/  @P0 STS.U8 [UR8+0x1c], R0 ;  /* 0x00001c00ff000988 */ /* 0x0003e20008000008 */
[----:B------:R-:W-:Y:S05]  /*4190*/  BRA.U UP1, `(.L_x_75) ;  /* 0x0000000101a07547 */ /* 0x000fea000b800000 */
[----:B------:R-:W-:Y:S01]  /*41a0*/  UIADD3 UR7, UPT, UPT, UR26, 0xd0, URZ ;  /* 0x000000d01a077890 */ /* 0x000fe2000fffe0ff */
[----:B------:R-:W-:-:S03]  /*41b0*/  SHF.L.U32 R2, R9, 0x1f, RZ ;  /* 0x0000001f09027819 */ /* 0x000fc600000006ff */
[----:B------:R-:W-:-:S09]  /*41c0*/  ULEA UR4, UR32, UR7, 0x3 ;  /* 0x0000000720047291 */ /* 0x000fd2000f8e18ff */
[----:B------:R-:W2:Y:S02]  /*41d0*/  SYNCS.PHASECHK.TRANS64.TRYWAIT P0, [UR4], R2 ;  /* 0x00000002ff0075a7 */ /* 0x000ea40008001104 */
[----:B--2---:R-:W-:Y:S05]  /*41e0*/  @!P0 BRA `(.L_x_76) ;  /* 0x0000005400348947 */ /* 0x004fea0003800000 */
.L_x_172:
        /* <DEDUP_REMOVED lines=9> */
.L_x_174:
        /* <DEDUP_REMOVED lines=9> */
.L_x_176:
[----:B------:R-:W-:-:S04]  /*4310*/  UIADD3 UR4, UPT, UPT, UR4, 0x1, URZ ;  /* 0x0000000104047890 */ /* 0x000fc8000fffe0ff */
[----:B------:R-:W-:-:S04]  /*4320*/  UISETP.NE.AND UP0, UPT, UR4, 0x4, UPT ;  /* 0x000000040400788c */ /* 0x000fc8000bf05270 */
[----:B------:R-:W-:Y:S02]  /*4330*/  USEL UR5, URZ, 0x1, UP0 ;  /* 0x00000001ff057887 */ /* 0x000fe40008000000 */
[----:B------:R-:W-:-:S04]  /*4340*/  USEL UR4, UR4, URZ, UP0 ;  /* 0x000000ff04047287 */ /* 0x000fc80008000000 */
[----:B------:R-:W-:Y:S01]  /*4350*/  ULEA UR4, UR4, UR7, 0x3 ;  /* 0x0000000704047291 */ /* 0x000fe2000f8e18ff */
[----:B------:R-:W-:-:S04]  /*4360*/  LOP3.LUT R2, R2, UR5, RZ, 0x3c, !PT ;  /* 0x0000000502027c12 */ /* 0x000fc8000f8e3cff */
[----:B------:R-:W-:Y:S01]  /*4370*/  SHF.L.U32 R2, R2, 0x1f, RZ ;  /* 0x0000001f02027819 */ /* 0x000fe200000006ff */
[----:B-1----:R-:W-:-:S04]  /*4380*/  IMAD.U32 R0, RZ, RZ, UR4 ;  /* 0x00000004ff007e24 */ /* 0x002fc8000f8e00ff */
[----:B------:R1:W2:Y:S03]  /*4390*/  SYNCS.PHASECHK.TRANS64.TRYWAIT P0, [R0+URZ], R2 ;  /* 0x00000002000075a7 */ /* 0x0002a600080011ff */
[----:B--2---:R-:W-:Y:S05]  /*43a0*/  @!P0 NANOSLEEP.SYNCS 0x989680 ;  /* 0x009896800000895d */ /* 0x004fea0003900000 */
[----:B------:R-:W2:Y:S02]  /*43b0*/  @!P0 SYNCS.PHASECHK.TRANS64 P0, [R0+URZ], R2 ;  /* 0x00000002000085a7 */ /* 0x000ea400080010ff */
[----:B--2---:R-:W-:Y:S05]  /*43c0*/  @P0 BRA `(.L_x_79) ;  /* 0x0000000000200947 */ /* 0x004fea0003800000 */
.L_x_80:
[----:B--2---:R2:W4:Y:S02]  /*43d0*/  SYNCS.PHASECHK.TRANS64.TRYWAIT P0, [R0+URZ], R2 ;  /* 0x00000002000075a7 */ /* 0x00452400080011ff */
[----:B----4-:R-:W-:Y:S05]  /*43e0*/  @!P0 NANOSLEEP.SYNCS 0x989680 ;  /* 0x009896800000895d */ /* 0x010fea0003900000 */
[----:B------:R-:W4:Y:S02]  /*43f0*/  @!P0 SYNCS.PHASECHK.TRANS64 P0, [R0+URZ], R2 ;  /* 0x00000002000085a7 */ /* 0x000f2400080010ff */
[----:B----4-:R-:W-:Y:S05]  /*4400*/  @!P0 BRA `(.L_x_80) ;  /* 0xfffffffc00f08947 */ /* 0x010fea000383ffff */
[----:B------:R-:W-:Y:S05]  /*4410*/  BRA `(.L_x_79) ;  /* 0x00000000000c7947 */ /* 0x000fea0003800000 */
.L_x_75:
[----:B------:R-:W-:-:S04]  /*4420*/  UIADD3 UR4, UPT, UPT, UR26, 0x110, URZ ;  /* 0x000001101a047890 */ /* 0x000fc8000fffe0ff */
[----:B------:R-:W-:-:S09]  /*4430*/  UPRMT UR4, UR49, 0x654, UR4 ;  /* 0x0000065431047896 */ /* 0x000fd20008000004 */
[----:B------:R-:W-:Y:S03]  /*4440*/  SYNCS.ARRIVE.TRANS64.RED.A1T0 RZ, [UR4], RZ ;  /* 0x000000ffffff79a7 */ /* 0x000fe60008100404 */
.L_x_79:
[----:B-12---:R-:W-:Y:S01]  /*4450*/  SHF.L.U32 R2, RZ, 0x1f, RZ ;  /* 0x0000001fff027819 */ /* 0x006fe200000006ff */
[----:B------:R-:W-:Y:S01]  /*4460*/  UIADD3 UR4, UPT, UPT, UR26, 0x110, URZ ;  /* 0x000001101a047890 */ /* 0x000fe2000fffe0ff */
[----:B------:R-:W-:Y:S02]  /*4470*/  PLOP3.LUT P0, PT, PT, PT, UP1, 0x80, 0x8 ;  /* 0x000000000008781c */ /* 0x000fe40003f0f018 */
[----:B------:R-:W1:Y:S02]  /*4480*/  SYNCS.PHASECHK.TRANS64.TRYWAIT P1, [UR26+0x110], R2 ;  /* 0x00011002ff0075a7 */ /* 0x000e64000802111a */
[----:B-1----:R-:W-:Y:S09]  /*4490*/  @!P1 BRA `(.L_x_81) ;  /* 0x0000005000d09947 */ /* 0x002ff20003800000 */
.L_x_178:
[----:B------:R-:W-:Y:S01]  /*44a0*/  @!UP1 UPRMT UR4, UR49, 0x654, UR4 ;  /* 0x0000065431049896 */ /* 0x000fe20008000004 */
[----:B------:R-:W-:Y:S01]  /*44b0*/  UMOV UR5, 0xffff ;  /* 0x0000ffff00057882 */ /* 0x000fe20000000000 */
[----:B------:R-:W-:-:S07]  /*44c0*/  UMOV UR6, 0x1 ;  /* 0x0000000100067882 */ /* 0x000fce0000000000 */
[----:B------:R-:W-:Y:S01]  /*44d0*/  @!P0 SYNCS.ARRIVE.TRANS64.RED.A1T0 RZ, [UR4], RZ ;  /* 0x000000ffffff89a7 */ /* 0x000fe20008100404 */
[----:B------:R-:W-:Y:S01]  /*44e0*/  NOP ;  /* 0x0000000000007918 */ /* 0x000fe20000000000 */
[----:B-1----:R-:W1:Y:S01]  /*44f0*/  LDS R0, [UR8+0x14] ;  /* 0x00001408ff007984 */ /* 0x002e620008000800 */
[----:B------:R-:W-:-:S04]  /*4500*/  ULOP3.LUT UR4, UR44, 0xffff, URZ, 0xc0, !UPT ;  /* 0x0000ffff2c047892 */ /* 0x000fc8000f8ec0ff */
[----:B------:R-:W-:-:S04]  /*4510*/  USHF.R.U32.HI UR4, URZ, 0x5, UR4 ;  /* 0x00000005ff047899 */ /* 0x000fc80008011604 */
[----:B------:R-:W-:Y:S02]  /*4520*/  USHF.L.U32 UR5, UR5, UR4, URZ ;  /* 0x0000000405057299 */ /* 0x000fe400080006ff */
[----:B------:R-:W-:-:S04]  /*4530*/  USHF.L.U32 UR4, UR6, UR4, URZ ;  /* 0x0000000406047299 */ /* 0x000fc800080006ff */
[----:B-1----:R-:W-:-:S04]  /*4540*/  LOP3.LUT R0, R0, UR5, RZ, 0xc0, !PT ;  /* 0x0000000500007c12 */ /* 0x002fc8000f8ec0ff */
[----:B------:R-:W-:-:S13]  /*4550*/  ISETP.NE.AND P0, PT, R0, UR5, PT ;  /* 0x0000000500007c0c */ /* 0x000fda000bf05270 */
[----:B------:R-:W-:Y:S05]  /*4560*/  @P0 BRA `(.L_x_82) ;  /* 0x0000000000580947 */ /* 0x000fea0003800000 */
[----:B------:R-:W1:Y:S02]  /*4570*/  LDS R0, [UR8+0x18] ;  /* 0x00001808ff007984 */ /* 0x000e640008000800 */
[----:B-1----:R-:W-:-:S04]  /*4580*/  LOP3.LUT R0, R0, UR4, RZ, 0xc0, !PT ;  /* 0x0000000400007c12 */ /* 0x002fc8000f8ec0ff */
[----:B------:R-:W-:-:S13]  /*4590*/  ISETP.NE.AND P0, PT, R0, UR4, PT ;  /* 0x0000000400007c0c */ /* 0x000fda000bf05270 */
[----:B------:R-:W-:Y:S05]  /*45a0*/  @P0 BRA `(.L_x_83) ;  /* 0x00000000003c0947 */ /* 0x000fea0003800000 */
[----:B------:R-:W1:Y:S01]  /*45b0*/  S2R R2, SR_LANEID ;  /* 0x0000000000027919 */ /* 0x000e620000000000 */
[----:B------:R-:W-:-:S06]  /*45c0*/  ULOP3.LUT UR5, URZ, UR5, URZ, 0x33, !UPT ;  /* 0x00000005ff057292 */ /* 0x000fcc000f8e33ff */
[----:B------:R-:W-:-:S04]  /*45d0*/  IMAD.U32 R0, RZ, RZ, UR5 ;  /* 0x00000005ff007e24 */ /* 0x000fc8000f8e00ff */
[----:B------:R2:W4:Y:S02]  /*45e0*/  REDUX UR7, R0 ;  /* 0x00000000000773c4 */ /* 0x0005240000000000 */
[----:B------:R1:W-:Y:S01]  /*45f0*/  UTCATOMSWS.AND URZ, UR5 ;  /* 0x0000000500ff79e3 */ /* 0x0003e20008000000 */
[----:B--2---:R-:W-:Y:S01]  /*4600*/  LOP3.LUT R0, RZ, UR4, RZ, 0x33, !PT ;  /* 0x00000004ff007c12 */ /* 0x004fe2000f8e33ff */
[----:B------:R-:W-:Y:S02]  /*4610*/  VOTEU.ANY UR4, UPT, PT ;  /* 0x0000000000047886 */ /* 0x000fe400038e0100 */
[----:B------:R-:W-:Y:S02]  /*4620*/  UFLO.U32 UR4, UR4 ;  /* 0x00000004000472bd */ /* 0x000fe400080e0000 */
[----:B------:R-:W2:Y:S04]  /*4630*/  REDUX UR6, R0 ;  /* 0x00000000000673c4 */ /* 0x000ea80000000000 */
[----:B-1----:R-:W-:-:S02]  /*4640*/  ISETP.EQ.U32.AND P0, PT, R2, UR4, PT ;  /* 0x0000000402007c0c */ /* 0x002fc4000bf02070 */
[----:B----4-:R-:W-:-:S11]  /*4650*/  MOV R2, UR7 ;  /* 0x0000000700027c02 */ /* 0x010fd60008000f00 */
[----:B------:R1:W-:Y:S01]  /*4660*/  @P0 ATOMS.AND RZ, [UR8+0x14], R2 ;  /* 0x00001402ffff098c */ /* 0x0003e2000a800008 */
[----:B--2---:R-:W-:-:S05]  /*4670*/  IMAD.U32 R0, RZ, RZ, UR6 ;  /* 0x00000006ff007e24 */ /* 0x004fca000f8e00ff */
[----:B------:R1:W-:Y:S01]  /*4680*/  @P0 ATOMS.AND RZ, [UR8+0x18], R0 ;  /* 0x00001800ffff098c */ /* 0x0003e2000a800008 */
[----:B------:R-:W-:Y:S05]  /*4690*/  BRA `(.L_x_84) ;  /* 0x0000000000147947 */ /* 0x000fea0003800000 */
.L_x_83:
[----:B------:R-:W-:Y:S02]  /*46a0*/  MOV R2, 0x46c0 ;  /* 0x000046c000027802 */ /* 0x000fe40000000f00 */
[----:B---3-5:R-:W-:Y:S05]  /*46b0*/  CALL.REL.NOINC `($__internal_0_$__cuda_sm10x_tcgen05_guardrail_trap_col_being_dealloced_not_returned_by_alloc) ;  /* 0x0000005400b07944 */ /* 0x028fea0003c00000 */
[----:B------:R-:W-:Y:S05]  /*46c0*/  BRA `(.L_x_84) ;  /* 0x0000000000087947 */ /* 0x000fea0003800000 */
.L_x_82:
[----:B------:R-:W-:Y:S02]  /*46d0*/  MOV R2, 0x46f0 ;  /* 0x000046f000027802 */ /* 0x000fe40000000f00 */
[----:B---3-5:R-:W-:Y:S05]  /*46e0*/  CALL.REL.NOINC `($__internal_2_$__cuda_sm10x_tcgen05_guardrail_trap_unallocated_columns_being_dealloced) ;  /* 0x0000005400bc7944 */ /* 0x028fea0003c00000 */
.L_x_84:
[----:B------:R-:W-:Y:S01]  /*46f0*/  NOP ;  /* 0x0000000000007918 */ /* 0x000fe20000000000 */
[----:B------:R-:W-:Y:S05]  /*4700*/  EXIT ;  /* 0x000000000000794d */ /* 0x000fea0003800000 */
.L_x_55:
[----:B------:R-:W-:-:S09]  /*4710*/  UISETP.NE.OR UP0, UPT, UR25, 0x3, !UP3 ;  /* 0x000000031900788c */ /* 0x000fd2000df05670 */
[----:B------:R-:W-:Y:S05]  /*4720*/  BRA.U UP0, `(.L_x_85) ;  /* 0x0000001100b87547 */ /* 0x000fea000b800000 */
[----:B------:R-:W1:Y:S01]  /*4730*/  LDCU UR31, c[0x0][0x370] ;  /* 0x00006e00ff1f77ac */ /* 0x000e620008000800 */
[----:B------:R-:W2:Y:S01]  /*4740*/  LDC.64 R16, c[0x0][0x348] ;  /* 0x0000d200ff107b82 */ /* 0x000ea20000000a00 */
[----:B------:R-:W-:Y:S02]  /*4750*/  HFMA2 R13, -RZ, RZ, 0, 0 ;  /* 0x00000000ff0d7431 */ /* 0x000fe400000001ff */
[----:B------:R-:W-:Y:S01]  /*4760*/  IMAD.MOV.U32 R15, RZ, RZ, 0x1 ;  /* 0x00000001ff0f7424 */ /* 0x000fe200078e00ff */
[----:B------:R-:W1:Y:S01]  /*4770*/  LDCU.128 UR48, c[0x0][0xb10] ;  /* 0x00016200ff3077ac */ /* 0x000e620008000c00 */
[----:B------:R-:W-:Y:S01]  /*4780*/  IMAD.MOV.U32 R14, RZ, RZ, RZ ;  /* 0x000000ffff0e7224 */ /* 0x000fe200078e00ff */
[----:B------:R-:W-:Y:S01]  /*4790*/  MOV R7, 0x1000 ;  /* 0x0000100000077802 */ /* 0x000fe20000000f00 */
[----:B------:R-:W3:Y:S01]  /*47a0*/  LDCU UR30, c[0x0][0x374] ;  /* 0x00006e80ff1e77ac */ /* 0x000ee20008000800 */
[----:B------:R-:W4:Y:S01]  /*47b0*/  LDC.64 R2, c[0x0][0x888] ;  /* 0x00022200ff027b82 */ /* 0x000f220000000a00 */
[----:B------:R-:W3:Y:S01]  /*47c0*/  LDCU UR15, c[0x0][0xb0c] ;  /* 0x00016180ff0f77ac */ /* 0x000ee20008000800 */
[----:B------:R-:W2:Y:S06]  /*47d0*/  LDCU UR52, c[0x0][0xb20] ;  /* 0x00016400ff3477ac */ /* 0x000eac0008000800 */
[----:B------:R-:W4:Y:S01]  /*47e0*/  LDC.64 R4, c[0x0][0x890] ;  /* 0x00022400ff047b82 */ /* 0x000f220000000a00 */
[----:B------:R-:W2:Y:S01]  /*47f0*/  LDCU UR4, c[0x0][0xb30] ;  /* 0x00016600ff0477ac */ /* 0x000ea20008000800 */
[----:B------:R-:W-:Y:S01]  /*4800*/  UMOV UR21, 0x400 ;  /* 0x0000040000157882 */ /* 0x000fe20000000000 */
[----:B-1----:R-:W-:-:S02]  /*4810*/  UIMAD.WIDE.U32 UR6, UR31, UR48, URZ ;  /* 0x000000301f0672a5 */ /* 0x002fc4000f8e00ff */
[----:B---3--:R-:W-:Y:S02]  /*4820*/  UIMAD.WIDE.U32 UR8, UR30, UR51, URZ ;  /* 0x000000331e0872a5 */ /* 0x008fe4000f8e00ff */
[----:B------:R-:W-:Y:S02]  /*4830*/  ULEA UR21, UR47, UR21, 0x18 ;  /* 0x000000152f157291 */ /* 0x000fe4000f8ec0ff */
[----:B------:R-:W-:Y:S02]  /*4840*/  UPLOP3.LUT UP2, UPT, UPT, UPT, UPT, 0x40, 0x4 ;  /* 0x000000000004789c */ /* 0x000fe40003f4e870 */
[----:B------:R-:W-:Y:S01]  /*4850*/  UIADD3 UR37, UPT, UPT, UR21, 0x58, URZ ;  /* 0x0000005815257890 */ /* 0x000fe2000fffe0ff */
[----:B------:R-:W-:Y:S01]  /*4860*/  UMOV UR6, UR7 ;  /* 0x0000000700067c82 */ /* 0x000fe20008000000 */
[----:B------:R-:W-:Y:S01]  /*4870*/  UMOV UR38, UR9 ;  /* 0x0000000900267c82 */ /* 0x000fe20008000000 */
[----:B------:R-:W-:Y:S02]  /*4880*/  UISETP.GE.AND UP0, UPT, UR45, 0x1, UPT ;  /* 0x000000012d00788c */ /* 0x000fe4000bf06270 */
[----:B------:R-:W-:Y:S01]  /*4890*/  UISETP.NE.AND UP4, UPT, UR45, 0x1, UPT ;  /* 0x000000012d00788c */ /* 0x000fe2000bf85270 */
[----:B------:R-:W1:Y:S01]  /*48a0*/  LDCU.64 UR22, c[0x0][0xb28] ;  /* 0x00016500ff1677ac */ /* 0x000e620008000a00 */
[----:B------:R-:W-:-:S02]  /*48b0*/  UISETP.NE.AND UP6, UPT, UR15, 0x1, UPT ;  /* 0x000000010f00788c */ /* 0x000fc4000bfc5270 */
[----:B------:R-:W-:Y:S02]  /*48c0*/  UISETP.NE.AND UP5, UPT, UR50, 0x1, UPT ;  /* 0x000000013200788c */ /* 0x000fe4000bfa5270 */
[----:B------:R-:W-:Y:S02]  /*48d0*/  UIADD3 UR41, UPT, UPT, UR21, 0x40, URZ ;  /* 0x0000004015297890 */ /* 0x000fe4000fffe0ff */
[----:B------:R-:W-:Y:S02]  /*48e0*/  UIADD3 UR33, UPT, UPT, UR21, 0x48, URZ ;  /* 0x0000004815217890 */ /* 0x000fe4000fffe0ff */
[----:B------:R-:W-:Y:S02]  /*48f0*/  UIADD3 UR25, UPT, UPT, UR21, 0x50, URZ ;  /* 0x0000005015197890 */ /* 0x000fe4000fffe0ff */
[----:B------:R-:W-:Y:S02]  /*4900*/  UPRMT UR37, UR47, 0x654, UR37 ;  /* 0x000006542f257896 */ /* 0x000fe40008000025 */
[----:B------:R-:W-:-:S02]  /*4910*/  USHF.R.U32.HI UR39, URZ, UR49, UR6 ;  /* 0x00000031ff277299 */ /* 0x000fc40008011606 */
[----:B--2---:R-:W-:Y:S02]  /*4920*/  USHF.R.U32.HI UR38, URZ, UR52, UR38 ;  /* 0x00000034ff267299 */ /* 0x004fe40008011626 */
[----:B------:R-:W-:-:S11]  /*4930*/  UISETP.NE.AND UP3, UPT, UR4, 0x1, UPT ;  /* 0x000000010400788c */ /* 0x000fd6000bf65270 */
.L_x_96:
[C---:B------:R-:W-:Y:S02]  /*4940*/  LEA R12, R14.reuse, UR21, 0x3 ;  /* 0x000000150e0c7c11 */ /* 0x040fe4000f8e18ff */
[----:B------:R-:W-:Y:S02]  /*4950*/  SHF.L.U32 R0, R13, 0x1f, RZ ;  /* 0x0000001f0d007819 */ /* 0x000fe400000006ff */
[----:B------:R-:W-:Y:S02]  /*4960*/  LEA R8, R14, UR21, 0x4 ;  /* 0x000000150e087c11 */ /* 0x000fe4000f8e20ff */
[----:B--2---:R-:W2:Y:S02]  /*4970*/  SYNCS.PHASECHK.TRANS64.TRYWAIT P0, [R12+URZ+0x90], R0 ;  /* 0x000090000c0075a7 */ /* 0x004ea400080011ff */
[----:B--2---:R-:W-:Y:S05]  /*4980*/  @!P0 BRA `(.L_x_86) ;  /* 0x0000004c00ac8947 */ /* 0x004fea0003800000 */
.L_x_179:
[----:B------:R-:W3:Y:S01]  /*4990*/  LDS.128 R8, [R8+0x120] ;  /* 0x0001200008087984 */ /* 0x000ee20000000c00 */
[----:B------:R-:W-:Y:S01]  /*49a0*/  UISETP.GE.AND UP0, UPT, UR45, 0x1, UPT ;  /* 0x000000012d00788c */ /* 0x000fe2000bf06270 */
[----:B------:R-:W-:Y:S01]  /*49b0*/  @!PT LDS RZ, [RZ] ;  /* 0x00000000fffff984 */ /* 0x000fe20000000800 */
[----:B------:R-:W-:Y:S01]  /*49c0*/  @!PT LDS RZ, [RZ] ;  /* 0x00000000fffff984 */ /* 0x000fe20000000800 */
[----:B------:R-:W-:Y:S01]  /*49d0*/  @!PT LDS RZ, [RZ] ;  /* 0x00000000fffff984 */ /* 0x000fe20000000800 */
[----:B------:R-:W-:Y:S01]  /*49e0*/  @!PT LDS RZ, [RZ] ;  /* 0x00000000fffff984 */ /* 0x000fe20000000800 */
[----:B------:R1:W-:Y:S06]  /*49f0*/  MEMBAR.ALL.CTA ;  /* 0x0000000000007992 */ /* 0x0003ec0000008000 */
[----:B-1----:R-:W1:Y:S01]  /*4a00*/  FENCE.VIEW.ASYNC.S ;  /* 0x00000000000073c6 */ /* 0x002e620000000000 */
[----:B---3--:R-:W-:Y:S11]  /*4a10*/  LOP3.LUT P0, RZ, R10, 0x1, RZ, 0xc0, !PT ;  /* 0x000000010aff7812 */ /* 0x008ff6000780c0ff */
[----:B------:R-:W-:Y:S02]  /*4a20*/  @!UPT UIADD3 URZ, UPT, UPT, URZ, URZ, URZ ;  /* 0x000000fffffff290 */ /* 0x000fe4000fffe0ff */
[----:B-1----:R-:W-:Y:S01]  /*4a30*/  VOTEU.ANY UP1, P0 ;  /* 0x0000000000ff7886 */ /* 0x002fe20000020100 */
[----:B------:R-:W-:Y:S11]  /*4a40*/  PLOP3.LUT P0, PT, PT, PT, UP1, 0x80, 0x8 ;  /* 0x000000000008781c */ /* 0x000ff60003f0f018 */
[----:B------:R-:W-:Y:S02]  /*4a50*/  @!UPT UIADD3 URZ, UPT, UPT, URZ, URZ, URZ ;  /* 0x000000fffffff290 */ /* 0x000fe4000fffe0ff */
[----:B--2---:R-:W-:Y:S02]  /*4a60*/  @P0 SHF.R.U32.HI R0, RZ, 0x10, R9 ;  /* 0x00000010ff000819 */ /* 0x004fe40000011609 */
[----:B------:R-:W-:Y:S02]  /*4a70*/  @P0 MOV R6, R8 ;  /* 0x0000000800060202 */ /* 0x000fe40000000f00 */
[----:B------:R-:W-:Y:S01]  /*4a80*/  @P0 R2UR UR4, R0 ;  /* 0x00000000000402ca */ /* 0x000fe200000e0000 */
[----:B------:R-:W-:Y:S01]  /*4a90*/  VIADD R0, R12, 0xa0 ;  /* 0x000000a00c007836 */ /* 0x000fe20000000000 */
[----:B------:R-:W-:Y:S02]  /*4aa0*/  @P0 LOP3.LUT R8, R9, 0xffff, RZ, 0xc0, !PT ;  /* 0x0000ffff09080812 */ /* 0x000fe400078ec0ff */
[----:B------:R-:W-:Y:S02]  /*4ab0*/  @P0 R2UR UR6, R6 ;  /* 0x00000000060602ca */ /* 0x000fe400000e0000 */
[----:B------:R-:W-:Y:S02]  /*4ac0*/  PRMT R0, RZ, 0x654, R0 ;  /* 0x00000654ff007816 */ /* 0x000fe40000000000 */
[----:B------:R-:W-:Y:S02]  /*4ad0*/  @P0 R2UR UR5, R8 ;  /* 0x00000000080502ca */ /* 0x000fe400000e0000 */
[----:B------:R1:W-:Y:S03]  /*4ae0*/  SYNCS.ARRIVE.TRANS64.RED.A1T0 RZ, [R0+URZ], RZ ;  /* 0x000000ff00ff79a7 */ /* 0x0003e600081004ff */
[----:B------:R-:W-:Y:S04]  /*4af0*/  @UP1 UMOV UR29, UR4 ;  /* 0x00000004001d1c82 */ /* 0x000fe80008000000 */
[----:B------:R-:W-:Y:S04]  /*4b00*/  @UP1 UMOV UR14, UR6 ;  /* 0x00000006000e1c82 */ /* 0x000fe80008000000 */
[----:B------:R-:W-:Y:S01]  /*4b10*/  @UP1 UMOV UR13, UR5 ;  /* 0x00000005000d1c82 */ /* 0x000fe20008000000 */
[----:B------:R-:W-:Y:S05]  /*4b20*/  BRA.U !UP0, `(.L_x_87) ;  /* 0x0000000108a47547 */ /* 0x000fea000b800000 */
[----:B------:R-:W-:Y:S02]  /*4b30*/  UIMAD.WIDE.U32 UR16, UR13, UR51, URZ ;  /* 0x000000330d1072a5 */ /* 0x000fe4000f8e00ff */
[----:B------:R-:W-:Y:S02]  /*4b40*/  UIMAD.WIDE.U32 UR18, UR14, UR48, URZ ;  /* 0x000000300e1272a5 */ /* 0x000fe4000f8e00ff */
[----:B------:R-:W-:Y:S02]  /*4b50*/  USEL UR4, UR30, UR38, !UP5 ;  /* 0x000000261e047287 */ /* 0x000fe4000e800000 */
[----:B------:R-:W-:Y:S02]  /*4b60*/  USEL UR7, UR31, UR39, !UP6 ;  /* 0x000000271f077287 */ /* 0x000fe4000f000000 */
[----:B------:R-:W-:Y:S02]  /*4b70*/  UIMAD.WIDE.U32 UR8, UR4, UR22, URZ ;  /* 0x00000016040872a5 */ /* 0x000fe4000f8e00ff */
[----:B------:R-:W-:Y:S01]  /*4b80*/  UIMAD.WIDE.U32 UR10, UR7, UR22, URZ ;  /* 0x00000016070a72a5 */ /* 0x000fe2000f8e00ff */
[----:B------:R-:W-:Y:S02]  /*4b90*/  UMOV UR5, UR17 ;  /* 0x0000001100057c82 */ /* 0x000fe40008000000 */
[----:B------:R-:W-:Y:S03]  /*4ba0*/  USHF.R.U32.HI UR6, URZ, UR52, UR5 ;  /* 0x00000034ff067299 */ /* 0x000fe60008011605 */
[----:B------:R-:W-:Y:S01]  /*4bb0*/  UMOV UR5, UR19 ;  /* 0x0000001300057c82 */ /* 0x000fe20008000000 */
[----:B------:R-:W-:Y:S02]  /*4bc0*/  USEL UR6, UR13, UR6, !UP5 ;  /* 0x000000060d067287 */ /* 0x000fe4000e800000 */
[----:B------:R-:W-:Y:S03]  /*4bd0*/  USHF.R.U32.HI UR12, URZ, UR49, UR5 ;  /* 0x00000031ff0c7299 */ /* 0x000fe60008011605 */
[----:B------:R-:W-:Y:S02]  /*4be0*/  UMOV UR5, UR9 ;  /* 0x0000000900057c82 */ /* 0x000fe40008000000 */
[----:B------:R-:W-:Y:S03]  /*4bf0*/  @UP4 USHF.R.U32.HI UR4, URZ, UR23, UR5 ;  /* 0x00000017ff044299 */ /* 0x000fe60008011605 */
[----:B------:R-:W-:Y:S01]  /*4c00*/  UMOV UR5, UR11 ;  /* 0x0000000b00057c82 */ /* 0x000fe20008000000 */
[----:B------:R-:W-:Y:S02]  /*4c10*/  UIMAD UR4, UR45, UR4, URZ ;  /* 0x000000042d0472a4 */ /* 0x000fe4000f8e02ff */
[----:B------:R-:W-:Y:S02]  /*4c20*/  @UP4 USHF.R.U32.HI UR7, URZ, UR23, UR5 ;  /* 0x00000017ff074299 */ /* 0x000fe40008011605 */
[----:B------:R-:W-:Y:S02]  /*4c30*/  UIMAD.WIDE.U32 UR10, UR6, UR22, URZ ;  /* 0x00000016060a72a5 */ /* 0x000fe4000f8e00ff */
[----:B------:R-:W-:Y:S02]  /*4c40*/  USEL UR5, UR14, UR12, !UP6 ;  /* 0x0000000c0e057287 */ /* 0x000fe4000f000000 */
[----:B------:R-:W-:Y:S02]  /*4c50*/  UIMAD UR8, UR45, UR7, URZ ;  /* 0x000000072d0872a4 */ /* 0x000fe4000f8e02ff */
[----:B------:R-:W-:Y:S03]  /*4c60*/  UISETP.GE.AND UP0, UPT, UR6, UR4, UPT ;  /* 0x000000040600728c */ /* 0x000fe6000bf06270 */
[----:B------:R-:W-:Y:S01]  /*4c70*/  UMOV UR4, UR11 ;  /* 0x0000000b00047c82 */ /* 0x000fe20008000000 */
[----:B------:R-:W-:Y:S02]  /*4c80*/  UISETP.GE.OR UP0, UPT, UR5, UR8, UP0 ;  /* 0x000000080500728c */ /* 0x000fe40008706670 */
[----:B------:R-:W-:Y:S02]  /*4c90*/  USHF.R.U32.HI UR4, URZ, UR23, UR4 ;  /* 0x00000017ff047299 */ /* 0x000fe40008011604 */
[----:B------:R-:W-:Y:S02]  /*4ca0*/  UIMAD.WIDE.U32 UR8, UR5, UR22, URZ ;  /* 0x00000016050872a5 */ /* 0x000fe4000f8e00ff */
[----:B------:R-:W-:Y:S04]  /*4cb0*/  USEL UR10, UR6, UR4, !UP4 ;  /* 0x00000004060a7287 */ /* 0x000fe8000e000000 */
[----:B------:R-:W-:Y:S01]  /*4cc0*/  UIADD3 UR11, UPT, UPT, -UR10, URZ, URZ ;  /* 0x000000ff0a0b7290 */ /* 0x000fe2000fffe1ff */
[----:B------:R-:W-:Y:S02]  /*4cd0*/  @!UP0 UMOV UR4, UR9 ;  /* 0x0000000900048c82 */ /* 0x000fe40008000000 */
[----:B------:R-:W-:Y:S02]  /*4ce0*/  @!UP0 USHF.R.U32.HI UR4, URZ, UR23, UR4 ;  /* 0x00000017ff048299 */ /* 0x000fe40008011604 */
[----:B------:R-:W-:Y:S02]  /*4cf0*/  UIMAD UR8, UR45, UR11, UR6 ;  /* 0x0000000b2d0872a4 */ /* 0x000fe4000f8e0206 */
[----:B------:R-:W-:Y:S04]  /*4d00*/  @!UP0 USEL UR4, UR5, UR4, !UP4 ;  /* 0x0000000405048287 */ /* 0x000fe8000e000000 */
[----:B------:R-:W-:Y:S02]  /*4d10*/  @!UP0 UIMAD UR7, UR7, UR8, UR4 ;  /* 0x00000008070782a4 */ /* 0x000fe4000f8e0204 */
[----:B------:R-:W-:Y:S02]  /*4d20*/  @!UP0 UIADD3 UR9, UPT, UPT, UR10, -UR4, URZ ;  /* 0x800000040a098290 */ /* 0x000fe4000fffe0ff */
[----:B------:R-:W-:Y:S02]  /*4d30*/  UIADD3 UR8, UPT, UPT, -UR6, URZ, URZ ;  /* 0x000000ff06087290 */ /* 0x000fe4000fffe1ff */
[----:B------:R-:W-:Y:S02]  /*4d40*/  UIADD3 UR4, UPT, UPT, -UR5, URZ, URZ ;  /* 0x000000ff05047290 */ /* 0x000fe4000fffe1ff */
[----:B------:R-:W-:Y:S03]  /*4d50*/  @!UP0 UIMAD UR6, UR9, UR45, UR5 ;  /* 0x0000002d090682a4 */ /* 0x000fe6000f8e0205 */
[----:B------:R-:W-:Y:S01]  /*4d60*/  @!UP0 UMOV UR5, UR7 ;  /* 0x0000000700058c82 */ /* 0x000fe20008000000 */
[----:B------:R-:W-:Y:S02]  /*4d70*/  UIMAD UR7, UR15, UR4, UR14 ;  /* 0x000000040f0772a4 */ /* 0x000fe4000f8e020e */
[----:B------:R-:W-:Y:S02]  /*4d80*/  UIMAD UR4, UR50, UR8, UR13 ;  /* 0x00000008320472a4 */ /* 0x000fe4000f8e020d */
[----:B------:R-:W-:Y:S02]  /*4d90*/  UIMAD UR14, UR5, UR15, UR7 ;  /* 0x0000000f050e72a4 */ /* 0x000fe4000f8e0207 */
[----:B------:R-:W-:Y:S11]  /*4da0*/  UIMAD UR13, UR6, UR50, UR4 ;  /* 0x00000032060d72a4 */ /* 0x000ff6000f8e0204 */
[----:B------:R-:W-:Y:S01]  /*4db0*/  @!UPT UIADD3 URZ, UPT, UPT, URZ, URZ, URZ ;  /* 0x000000fffffff290 */ /* 0x000fe2000fffe0ff */
.L_x_87:
[----:B------:R-:W2:Y:S01]  /*4dc0*/  @!UP3 LDCU.128 UR8, c[0x0][0xb10] ;  /* 0x00016200ff08b7ac */ /* 0x000ea20008000c00 */
[C---:B----4-:R-:W-:Y:S02]  /*4dd0*/  ISETP.NE.U32.AND P1, PT, R4.reuse, RZ, PT ;  /* 0x000000ff0400720c */ /* 0x050fe40003f25070 */
[----:B------:R-:W-:Y:S02]  /*4de0*/  ISETP.NE.U32.AND P0, PT, R4, RZ, PT ;  /* 0x000000ff0400720c */ /* 0x000fe40003f05070 */
[C---:B------:R-:W-:Y:S02]  /*4df0*/  ISETP.NE.AND.EX P1, PT, R5.reuse, RZ, PT, P1 ;  /* 0x000000ff0500720c */ /* 0x040fe40003f25310 */
[----:B------:R-:W-:Y:S01]  /*4e00*/  ISETP.NE.AND.EX P0, PT, R5, RZ, PT, P0 ;  /* 0x000000ff0500720c */ /* 0x000fe20003f05300 */
[----:B------:R-:W3:Y:S01]  /*4e10*/  @!UP3 LDCU UR5, c[0x0][0xb0c] ;  /* 0x00016180ff05b7ac */ /* 0x000ee20008000800 */
[----:B------:R-:W-:Y:S01]  /*4e20*/  SHF.L.U32 R9, R15, 0x1f, RZ ;  /* 0x0000001f0f097819 */ /* 0x000fe200000006ff */
[----:B------:R-:W-:Y:S02]  /*4e30*/  USHF.L.U32 UR42, UR28, 0x7, URZ ;  /* 0x000000071c2a7899 */ /* 0x000fe400080006ff */
[----:B------:R-:W-:Y:S02]  /*4e40*/  USHF.L.U32 UR43, UR20, 0x6, URZ ;  /* 0x00000006142b7899 */ /* 0x000fe400080006ff */
[----:B--2---:R-:W-:Y:S07]  /*4e50*/  UIMAD.WIDE.U32 UR6, UR14, UR8, URZ ;  /* 0x000000080e0672a5 */ /* 0x004fee000f8e00ff */
[----:B------:R-:W-:Y:S01]  /*4e60*/  @!UP3 UMOV UR4, UR7 ;  /* 0x000000070004bc82 */ /* 0x000fe20008000000 */
[----:B---3--:R-:W-:Y:S02]  /*4e70*/  @!UP3 UISETP.NE.AND UP0, UPT, UR5, 0x1, UPT ;  /* 0x000000010500b88c */ /* 0x008fe4000bf05270 */
[----:B------:R-:W-:Y:S02]  /*4e80*/  @!UP3 USHF.R.U32.HI UR4, URZ, UR9, UR4 ;  /* 0x00000009ff04b299 */ /* 0x000fe40008011604 */
[----:B------:R-:W-:Y:S02]  /*4e90*/  UIMAD.WIDE.U32 UR6, UR13, UR11, URZ ;  /* 0x0000000b0d0672a5 */ /* 0x000fe4000f8e00ff */
[----:B------:R-:W-:Y:S02]  /*4ea0*/  @!UP3 USEL UR8, UR14, UR4, !UP0 ;  /* 0x000000040e08b287 */ /* 0x000fe4000c000000 */
[----:B------:R-:W-:Y:S03]  /*4eb0*/  @!UP3 UISETP.NE.AND UP0, UPT, UR10, 0x1, UPT ;  /* 0x000000010a00b88c */ /* 0x000fe6000bf05270 */
[----:B------:R-:W-:Y:S02]  /*4ec0*/  @!UP3 UMOV UR6, UR7 ;  /* 0x000000070006bc82 */ /* 0x000fe40008000000 */
[----:B------:R-:W2:Y:S02]  /*4ed0*/  @!UP3 LDCU UR4, c[0x0][0xb20] ;  /* 0x00016400ff04b7ac */ /* 0x000ea40008000800 */
[----:B--2---:R-:W-:Y:S04]  /*4ee0*/  @!UP3 USHF.R.U32.HI UR6, URZ, UR4, UR6 ;  /* 0x00000004ff06b299 */ /* 0x004fe80008011606 */
[----:B------:R-:W-:Y:S04]  /*4ef0*/  @!UP3 USEL UR6, UR13, UR6, !UP0 ;  /* 0x000000060d06b287 */ /* 0x000fe8000c000000 */
[----:B------:R-:W-:Y:S02]  /*4f00*/  @!UP3 UIADD3 UR4, UPT, UPT, -UR8, UR6, URZ ;  /* 0x000000060804b290 */ /* 0x000fe4000fffe1ff */
[----:B------:R-:W-:Y:S02]  /*4f10*/  @!UP3 UIADD3 UR6, UPT, UPT, UR8, -UR6, URZ ;  /* 0x800000060806b290 */ /* 0x000fe4000fffe0ff */
[----:B------:R-:W-:Y:S02]  /*4f20*/  @!UP3 UIMAD UR14, UR4, UR5, UR14 ;  /* 0x00000005040eb2a4 */ /* 0x000fe4000f8e020e */
[----:B------:R-:W-:Y:S01]  /*4f30*/  @!UP3 UIMAD UR13, UR6, UR10, UR13 ;  /* 0x0000000a060db2a4 */ /* 0x000fe2000f8e020d */
[----:B------:R-:W-:Y:S11]  /*4f40*/  BRA.U UP2, `(.L_x_88) ;  /* 0x0000000102107547 */ /* 0x000ff6000b800000 */
[----:B------:R-:W-:Y:S04]  /*4f50*/  MOV R6, UR46 ;  /* 0x0000002e00067c02 */ /* 0x000fe80008000f00 */
[----:B------:R-:W-:Y:S04]  /*4f60*/  SHF.L.U32 R6, R6, 0x1f, RZ ;  /* 0x0000001f06067819 */ /* 0x000fe800000006ff */
[----:B------:R-:W2:Y:S02]  /*4f70*/  SYNCS.PHASECHK.TRANS64.TRYWAIT P2, [UR21+0x88], R6 ;  /* 0x00008806ff0075a7 */ /* 0x000ea40008041115 */
[----:B--2---:R-:W-:Y:S05]  /*4f80*/  @!P2 BRA `(.L_x_89) ;  /* 0x000000480040a947 */ /* 0x004fea0003800000 */
.L_x_88:
[----:B------:R-:W-:Y:S05]  /*4f90*/  @!P1 BRA `(.L_x_90) ;  /* 0x0000000000309947 */ /* 0x000fea0003800000 */
[----:B------:R-:W-:Y:S01]  /*4fa0*/  ISETP.NE.U32.AND P1, PT, R2, RZ, PT ;  /* 0x000000ff0200720c */ /* 0x000fe20003f25070 */
[----:B------:R-:W2:Y:S01]  /*4fb0*/  LDCU.64 UR4, c[0x0][0x358] ;  /* 0x00006b00ff0477ac */ /* 0x000ea20008000a00 */
[----:B------:R-:W-:Y:S02]  /*4fc0*/  IMAD.MOV.U32 R50, RZ, RZ, 0x1 ;  /* 0x00000001ff327424 */ /* 0x000fe400078e00ff */
[----:B------:R-:W-:Y:S11]  /*4fd0*/  ISETP.NE.AND.EX P1, PT, R3, RZ, PT, P1 ;  /* 0x000000ff0300720c */ /* 0x000ff60003f25310 */
[----:B------:R-:W-:Y:S02]  /*4fe0*/  @!UPT UIADD3 URZ, UPT, UPT, URZ, URZ, URZ ;  /* 0x000000fffffff290 */ /* 0x000fe4000fffe0ff */
[----:B------:R-:W3:Y:S01]  /*4ff0*/  @P1 LDC.64 R10, c[0x0][0x888] ;  /* 0x00022200ff0a1b82 */ /* 0x000ee20000000a00 */
[----:B-1----:R-:W-:Y:S04]  /*5000*/  @P1 IMAD R0, R4, UR36, RZ ;  /* 0x0000002404001c24 */ /* 0x002fe8000f8e02ff */
[----:B---3--:R-:W-:Y:S04]  /*5010*/  @P1 IMAD.WIDE R10, R0, 0x4, R10 ;  /* 0x00000004000a1825 */ /* 0x008fe800078e020a */
[----:B------:R-:W-:Y:S01]  /*5020*/  HFMA2 R0, -RZ, RZ, 0, 5.9604644775390625e-08 ;  /* 0x00000001ff007431 */ /* 0x000fe200000001ff */
[----:B--2--5:R2:W5:Y:S04]  /*5030*/  @P1 LDG.E R27, desc[UR4][R10.64] ;  /* 0x000000040a1b1981 */ /* 0x024568000c1e1900 */
[----:B------:R-:W-:Y:S01]  /*5040*/  @!P1 PRMT R50, R0, 0x7610, R50 ;  /* 0x0000761000329816 */ /* 0x000fe20000000032 */
[----:B--2---:R-:W3:Y:S06]  /*5050*/  @!P1 LDC R27, c[0x0][0x880] ;  /* 0x00022000ff1b9b82 */ /* 0x004eec0000000800 */
.L_x_90:
[----:B---3-5:R-:W-:Y:S01]  /*5060*/  @!P0 FSETP.EQ.AND P1, PT, R27, RZ, PT ;  /* 0x000000ff1b00820b */ /* 0x028fe20003f22000 */
[----:B------:R-:W-:Y:S01]  /*5070*/  @!UPT UIADD3 URZ, UPT, UPT, URZ, URZ, URZ ;  /* 0x000000fffffff290 */ /* 0x000fe2000fffe0ff */
[----:B------:R-:W-:Y:S11]  /*5080*/  @!P0 BRA `(.L_x_91) ;  /* 0x0000000000188947 */ /* 0x000ff60003800000 */
[----:B------:R-:W-:Y:S02]  /*5090*/  LOP3.LUT P0, RZ, R50, 0xff, RZ, 0xc0, !PT ;  /* 0x000000ff32ff7812 */ /* 0x000fe4000780c0ff */
[----:B------:R-:W-:Y:S04]  /*50a0*/  ISETP.NE.U32.AND P1, PT, R2, RZ, PT ;  /* 0x000000ff0200720c */ /* 0x000fe80003f25070 */
[----:B------:R-:W-:Y:S04]  /*50b0*/  ISETP.NE.AND.EX P1, PT, R3, RZ, PT, P1 ;  /* 0x000000ff0300720c */ /* 0x000fe80003f25310 */
[----:B------:R-:W-:Y:S03]  /*50c0*/  PLOP3.LUT P1, PT, P1, PT, PT, 0x8, 0x80 ;  /* 0x000000000080781c */ /* 0x000fe60000f2e170 */
[----:B------:R-:W-:Y:S11]  /*50d0*/  @P0 FSETP.EQ.AND P1, PT, R27, RZ, PT ;  /* 0x000000ff1b00020b */ /* 0x000ff60003f22000 */
[----:B------:R-:W-:Y:S02]  /*50e0*/  @!UPT UIADD3 URZ, UPT, UPT, URZ, URZ, URZ ;  /* 0x000000fffffff290 */ /* 0x000fe4000fffe0ff */
.L_x_91:
[----:B------:R-:W2:Y:S01]  /*50f0*/  SYNCS.PHASECHK.TRANS64.TRYWAIT P2, [UR21+0x60], R9 ;  /* 0x00006009ff0075a7 */ /* 0x000ea20008041115 */
[----:B------:R-:W-:Y:S04]  /*5100*/  ELECT P0, URZ, PT ;  /* 0x0000000000ff782f */ /* 0x000fe80003800000 */
[----:B------:R-:W-:Y:S11]  /*5110*/  PLOP3.LUT P1, PT, P1, P0, PT, 0xf2, 0x2f ;  /* 0x00000000002f781c */ /* 0x000ff60000f21e72 */
[----:B------:R-:W-:Y:S02]  /*5120*/  @!UPT UIADD3 URZ, UPT, UPT, URZ, URZ, URZ ;  /* 0x000000fffffff290 */ /* 0x000fe4000fffe0ff */
[----:B------:R-:W-:Y:S05]  /*5130*/  @!P1 IADD3 R8, P0, PT, R16, 0x580, RZ ;  /* 0x0000058010089810 */ /* 0x000fea0007f1e0ff */
[----:B-1----:R-:W-:Y:S01]  /*5140*/  @!P1 IMAD.X R6, RZ, RZ, R17, P0 ;  /* 0x000000ffff069224 */ /* 0x002fe200000e0611 */
[----:B--2---:R-:W-:Y:S07]  /*5150*/  @!P2 BRA `(.L_x_92) ;  /* 0x0000004400e4a947 */ /* 0x004fee0003800000 */
.L_x_182:
[----:B------:R-:W-:Y:S01]  /*5160*/  @!P1 R2UR UR5, R8 ;  /* 0x00000000080592ca */ /* 0x000fe200000e0000 */
[----:B------:R-:W-:Y:S01]  /*5170*/  VOTEU.ALL UP0, P1 ;  /* 0x0000000000ff7886 */ /* 0x000fe20000800000 */
[----:B------:R-:W-:Y:S01]  /*5180*/  @!P1 R2UR UR4, R6 ;  /* 0x00000000060492ca */ /* 0x000fe200000e0000 */
[----:B------:R-:W-:Y:S01]  /*5190*/  UMOV UR16, 0x0 ;  /* 0x0000000000107882 */ /* 0x000fe20000000000 */
[----:B------:R-:W-:Y:S01]  /*51a0*/  UMOV UR17, 0x10000000 ;  /* 0x1000000000117882 */ /* 0x000fe20000000000 */
[----:B------:R-:W-:Y:S01]  /*51b0*/  UMOV UR44, UR36 ;  /* 0x00000024002c7c82 */ /* 0x000fe20008000000 */
[----:B------:R-:W-:Y:S01]  /*51c0*/  @!UP0 UIADD3 UR40, UPT, UPT, UR21, 0x200, URZ ;  /* 0x0000020015288890 */ /* 0x000fe2000fffe0ff */
[----:B-1----:R-:W-:Y:S01]  /*51d0*/  @!P1 IMAD.MOV.U32 R0, RZ, RZ, 0x1000 ;  /* 0x00001000ff009424 */ /* 0x002fe200078e00ff */
[----:B------:R-:W-:Y:S01]  /*51e0*/  @!UP0 UIADD3 UR10, UPT, UPT, UR42, 0x40, URZ ;  /* 0x000000402a0a8890 */ /* 0x000fe2000fffe0ff */
[----:B------:R-:W-:Y:S01]  /*51f0*/  @!P1 IADD3 R8, P0, PT, R16, 0x580, RZ ;  /* 0x0000058010089810 */ /* 0x000fe20007f1e0ff */
[----:B------:R-:W-:Y:S01]  /*5200*/  @!UP0 UIADD3 UR8, UPT, UPT, UR21, 0xa00, URZ ;  /* 0x00000a0015088890 */ /* 0x000fe2000fffe0ff */
[----:B------:R-:W-:Y:S02]  /*5210*/  VOTEU.ALL UP0, P1 ;  /* 0x0000000000ff7886 */ /* 0x000fe40000800000 */
[----:B------:R-:W-:Y:S01]  /*5220*/  IMAD.U32 R10, RZ, RZ, UR5 ;  /* 0x00000005ff0a7e24 */ /* 0x000fe2000f8e00ff */
[----:B------:R-:W-:Y:S01]  /*5230*/  UMOV UR9, UR41 ;  /* 0x0000002900097c82 */ /* 0x000fe20008000000 */
[----:B------:R-:W-:Y:S01]  /*5240*/  IMAD.U32 R11, RZ, RZ, UR4 ;  /* 0x00000004ff0b7e24 */ /* 0x000fe2000f8e00ff */
[----:B------:R-:W-:Y:S01]  /*5250*/  UMOV UR11, UR43 ;  /* 0x0000002b000b7c82 */ /* 0x000fe20008000000 */
[----:B------:R-:W-:Y:S01]  /*5260*/  UMOV UR12, UR36 ;  /* 0x00000024000c7c82 */ /* 0x000fe20008000000 */
[----:B------:R-:W-:Y:S01]  /*5270*/  @!P1 R2UR UR4, R10 ;  /* 0x000000000a0492ca */ /* 0x000fe200000e0000 */
[----:B------:R-:W-:Y:S01]  /*5280*/  UPRMT UR6, UR47, 0x654, UR41 ;  /* 0x000006542f067896 */ /* 0x000fe20008000029 */
[----:B------:R-:W-:Y:S01]  /*5290*/  @!P1 R2UR UR5, R11 ;  /* 0x000000000b0592ca */ /* 0x000fe200000e0000 */
[----:B------:R-:W-:Y:S11]  /*52a0*/  @!P1 IMAD.X R6, RZ, RZ, R17, P0 ;  /* 0x000000ffff069224 */ /* 0x000ff600000e0611 */
[----:B------:R-:W-:Y:S01]  /*52b0*/  @!UPT UIADD3 URZ, UPT, UPT, URZ, URZ, URZ ;  /* 0x000000fffffff290 */ /* 0x000fe2000fffe0ff */
[----:B------:R1:W-:Y:S01]  /*52c0*/  @!UP0 UTMALDG.3D [UR40], [UR4], desc[UR16] ;  /* 0x00001028040085b4 */ /* 0x0003e20008011000 */
[----:B------:R-:W-:Y:S05]  /*52d0*/  VOTEU.ALL UP0, P1 ;  /* 0x0000000000ff7886 */ /* 0x000fea0000800000 */
[----:B------:R1:W-:Y:S01]  /*52e0*/  @!UP0 UTMALDG.3D [UR8], [UR4], desc[UR16] ;  /* 0x00001008040085b4 */ /* 0x0003e20008011000 */
[----:B------:R1:W-:Y:S01]  /*52f0*/  @!P1 SYNCS.ARRIVE.TRANS64.RED.A0TR RZ, [UR21+0x40], R0 ;  /* 0x00004000ffff99a7 */ /* 0x0003e20008300415 */
[----:B------:R-:W-:Y:S01]  /*5300*/  SYNCS.ARRIVE.TRANS64.RED.A1T0 RZ, [UR6], RZ ;  /* 0x000000ffffff79a7 */ /* 0x000fe20008100406 */
[----:B------:R-:W2:Y:S02]  /*5310*/  SYNCS.PHASECHK.TRANS64.TRYWAIT P2, [UR21+0x68], R9 ;  /* 0x00006809ff0075a7 */ /* 0x000ea40008041115 */
[----:B-12---:R-:W-:Y:S05]  /*5320*/  @!P2 BRA `(.L_x_93) ;  /* 0x000000440088a947 */ /* 0x006fea0003800000 */
.L_x_184:
        /* <DEDUP_REMOVED lines=10> */
[----:B------:R-:W-:Y:S02]  /*53d0*/  @!UP0 UIADD3 UR10, UPT, UPT, UR42, 0x50, URZ ;  /* 0x000000502a0a8890 */ /* 0x000fe4000fffe0ff */
[----:B------:R-:W-:Y:S01]  /*53e0*/  @!UP0 UIADD3 UR8, UPT, UPT, UR21, 0x1a00, URZ ;  /* 0x00001a0015088890 */ /* 0x000fe2000fffe0ff */
[----:B------:R-:W-:Y:S01]  /*53f0*/  IMAD.U32 R10, RZ, RZ, UR5 ;  /* 0x00000005ff0a7e24 */ /* 0x000fe2000f8e00ff */
[----:B------:R-:W-:Y:S01]  /*5400*/  VOTEU.ALL UP0, P1 ;  /* 0x0000000000ff7886 */ /* 0x000fe20000800000 */
[----:B------:R-:W-:Y:S01]  /*5410*/  IMAD.U32 R11, RZ, RZ, UR4 ;  /* 0x00000004ff0b7e24 */ /* 0x000fe2000f8e00ff */
[----:B------:R-:W-:Y:S01]  /*5420*/  UMOV UR9, UR33 ;  /* 0x0000002100097c82 */ /* 0x000fe20008000000 */
[----:B------:R-:W-:Y:S01]  /*5430*/  UMOV UR11, UR43 ;  /* 0x0000002b000b7c82 */ /* 0x000fe20008000000 */
[----:B------:R-:W-:Y:S01]  /*5440*/  @!P1 R2UR UR4, R10 ;  /* 0x000000000a0492ca */ /* 0x000fe200000e0000 */
[----:B------:R-:W-:Y:S01]  /*5450*/  UMOV UR12, UR36 ;  /* 0x00000024000c7c82 */ /* 0x000fe20008000000 */
[----:B------:R-:W-:Y:S01]  /*5460*/  @!P1 R2UR UR5, R11 ;  /* 0x000000000b0592ca */ /* 0x000fe200000e0000 */
[----:B------:R-:W-:Y:S01]  /*5470*/  UPRMT UR6, UR47, 0x654, UR33 ;  /* 0x000006542f067896 */ /* 0x000fe20008000021 */
[----:B------:R-:W-:Y:S11]  /*5480*/  @!P1 IMAD.X R6, RZ, RZ, R17, P0 ;  /* 0x000000ffff069224 */ /* 0x000ff600000e0611 */
[----:B------:R1:W-:Y:S01]  /*5490*/  @!UP0 UTMALDG.3D [UR32], [UR4], desc[UR16] ;  /* 0x00001020040085b4 */ /* 0x0003e20008011000 */
[----:B------:R-:W-:Y:S05]  /*54a0*/  VOTEU.ALL UP0, P1 ;  /* 0x0000000000ff7886 */ /* 0x000fea0000800000 */
[----:B------:R1:W-:Y:S01]  /*54b0*/  @!UP0 UTMALDG.3D [UR8], [UR4], desc[UR16] ;  /* 0x00001008040085b4 */ /* 0x0003e20008011000 */
[----:B------:R1:W-:Y:S01]  /*54c0*/  @!P1 SYNCS.ARRIVE.TRANS64.RED.A0TR RZ, [UR21+0x48], R0 ;  /* 0x00004800ffff99a7 */ /* 0x0003e20008300415 */
[----:B------:R-:W-:Y:S01]  /*54d0*/  SYNCS.ARRIVE.TRANS64.RED.A1T0 RZ, [UR6], RZ ;  /* 0x000000ffffff79a7 */ /* 0x000fe20008100406 */
[----:B------:R-:W2:Y:S02]  /*54e0*/  SYNCS.PHASECHK.TRANS64.TRYWAIT P2, [UR21+0x70], R9 ;  /* 0x00007009ff0075a7 */ /* 0x000ea40008041115 */
[----:B-12---:R-:W-:Y:S05]  /*54f0*/  @!P2 BRA `(.L_x_94) ;  /* 0x00000044002ca947 */ /* 0x006fea0003800000 */
.L_x_186:
        /* <DEDUP_REMOVED lines=9> */
[----:B------:R-:W-:Y:S01]  /*5590*/  VIADD R14, R14, 0x1 ;  /* 0x000000010e0e7836 */ /* 0x000fe20000000000 */
        /* <DEDUP_REMOVED lines=10> */
[----:B------:R-:W-:Y:S01]  /*5640*/  UMOV UR12, UR36 ;  /* 0x00000024000c7c82 */ /* 0x000fe20008000000 */
[----:B------:R-:W-:Y:S11]  /*5650*/  UPRMT UR6, UR47, 0x654, UR25 ;  /* 0x000006542f067896 */ /* 0x000ff60008000019 */
[----:B------:R1:W-:Y:S01]  /*5660*/  @!UP0 UTMALDG.3D [UR24], [UR4], desc[UR16] ;  /* 0x00001018040085b4 */ /* 0x0003e20008011000 */
[----:B------:R-:W-:Y:S05]  /*5670*/  VOTEU.ALL UP0, P1 ;  /* 0x0000000000ff7886 */ /* 0x000fea0000800000 */
[----:B------:R1:W-:Y:S01]  /*5680*/  @!UP0 UTMALDG.3D [UR8], [UR4], desc[UR16] ;  /* 0x00001008040085b4 */ /* 0x0003e20008011000 */
[----:B------:R1:W-:Y:S01]  /*5690*/  @!P1 SYNCS.ARRIVE.TRANS64.RED.A0TR RZ, [UR21+0x50], R0 ;  /* 0x00005000ffff99a7 */ /* 0x0003e20008300415 */
[----:B------:R-:W-:Y:S01]  /*56a0*/  SYNCS.ARRIVE.TRANS64.RED.A1T0 RZ, [UR6], RZ ;  /* 0x000000ffffff79a7 */ /* 0x000fe20008100406 */
[----:B------:R-:W2:Y:S02]  /*56b0*/  SYNCS.PHASECHK.TRANS64.TRYWAIT P0, [UR21+0x78], R9 ;  /* 0x00007809ff0075a7 */ /* 0x000ea40008001115 */
[----:B-12---:R-:W-:Y:S05]  /*56c0*/  @!P0 BRA `(.L_x_95) ;  /* 0x0000004000d08947 */ /* 0x006fea0003800000 */
.L_x_188:
[----:B------:R-:W-:Y:S01]  /*56d0*/  UPLOP3.LUT UP2, UPT, UPT, UPT, UPT, 0x80, 0x8 ;  /* 0x000000000008789c */ /* 0x000fe20003f4f070 */
[----:B------:R-:W-:Y:S01]  /*56e0*/  @!P1 IADD3 R6, P0, PT, R16, 0x580, RZ ;  /* 0x0000058010069810 */ /* 0x000fe20007f1e0ff */
[----:B------:R-:W-:Y:S01]  /*56f0*/  UMOV UR6, 0x0 ;  /* 0x0000000000067882 */ /* 0x000fe20000000000 */
[----:B------:R-:W-:Y:S01]  /*5700*/  UMOV UR7, 0x10000000 ;  /* 0x1000000000077882 */ /* 0x000fe20000000000 */
[----:B------:R-:W-:Y:S01]  /*5710*/  VOTEU.ALL UP0, P1 ;  /* 0x0000000000ff7886 */ /* 0x000fe20000800000 */
[----:B------:R-:W-:Y:S01]  /*5720*/  @!P1 R2UR UR5, R6 ;  /* 0x00000000060592ca */ /* 0x000fe200000e0000 */
[----:B-1----:R-:W-:Y:S01]  /*5730*/  @!P1 IMAD.X R0, RZ, RZ, R17, P0 ;  /* 0x000000ffff009224 */ /* 0x002fe200000e0611 */
[----:B------:R-:W-:Y:S01]  /*5740*/  UMOV UR19, UR43 ;  /* 0x0000002b00137c82 */ /* 0x000fe20008000000 */
[----:B------:R-:W-:Y:S01]  /*5750*/  UMOV UR20, UR36 ;  /* 0x0000002400147c82 */ /* 0x000fe20008000000 */
[----:B------:R-:W-:Y:S01]  /*5760*/  @!UP0 UIADD3 UR18, UPT, UPT, UR42, 0x30, URZ ;  /* 0x000000302a128890 */ /* 0x000fe2000fffe0ff */
[----:B------:R-:W-:Y:S01]  /*5770*/  R2UR UR24, R52 ;  /* 0x00000000341872ca */ /* 0x000fe200000e0000 */
[----:B------:R-:W-:Y:S01]  /*5780*/  @!UP0 UIADD3 UR16, UPT, UPT, UR21, 0x3200, URZ ;  /* 0x0000320015108890 */ /* 0x000fe2000fffe0ff */
[----:B------:R-:W-:Y:S01]  /*5790*/  @!P1 R2UR UR4, R0 ;  /* 0x00000000000492ca */ /* 0x000fe200000e0000 */
[----:B------:R-:W-:Y:S01]  /*57a0*/  @!UP0 UIADD3 UR17, UPT, UPT, UR21, 0x58, URZ ;  /* 0x0000005815118890 */ /* 0x000fe2000fffe0ff */
[----:B------:R-:W-:Y:S01]  /*57b0*/  ISETP.NE.AND P0, PT, R14, 0x2, PT ;  /* 0x000000020e00780c */ /* 0x000fe20003f05270 */
[----:B------:R-:W-:Y:S01]  /*57c0*/  @!UP0 UIADD3 UR10, UPT, UPT, UR42, 0x70, URZ ;  /* 0x000000702a0a8890 */ /* 0x000fe2000fffe0ff */
[----:B------:R-:W-:Y:S01]  /*57d0*/  LOP3.LUT R15, R15, 0x1, RZ, 0x3c, !PT ;  /* 0x000000010f0f7812 */ /* 0x000fe200078e3cff */
[----:B------:R-:W-:Y:S01]  /*57e0*/  @!UP0 UIADD3 UR8, UPT, UPT, UR21, 0x3a00, URZ ;  /* 0x00003a0015088890 */ /* 0x000fe2000fffe0ff */
[----:B------:R-:W-:Y:S01]  /*57f0*/  IMAD.U32 R8, RZ, RZ, UR5 ;  /* 0x00000005ff087e24 */ /* 0x000fe2000f8e00ff */
[----:B------:R-:W-:Y:S01]  /*5800*/  VOTEU.ALL UP0, P1 ;  /* 0x0000000000ff7886 */ /* 0x000fe20000800000 */
[----:B------:R-:W-:Y:S01]  /*5810*/  UMOV UR11, UR43 ;  /* 0x0000002b000b7c82 */ /* 0x000fe20008000000 */
[----:B------:R-:W-:Y:S01]  /*5820*/  UMOV UR12, UR36 ;  /* 0x00000024000c7c82 */ /* 0x000fe20008000000 */
[----:B------:R-:W-:Y:S01]  /*5830*/  UMOV UR9, UR17 ;  /* 0x0000001100097c82 */ /* 0x000fe20008000000 */
[----:B------:R-:W-:Y:S01]  /*5840*/  SEL R0, RZ, 0x1, P0 ;  /* 0x00000001ff007807 */ /* 0x000fe20000000000 */
[----:B------:R-:W-:Y:S01]  /*5850*/  UIADD3 UR28, UPT, UPT, UR13, UR24, URZ ;  /* 0x000000180d1c7290 */ /* 0x000fe2000fffe0ff */
[----:B------:R-:W-:Y:S01]  /*5860*/  IMAD.U32 R9, RZ, RZ, UR4 ;  /* 0x00000004ff097e24 */ /* 0x000fe2000f8e00ff */
[----:B------:R-:W-:Y:S01]  /*5870*/  @!P1 R2UR UR4, R8 ;  /* 0x00000000080492ca */ /* 0x000fe200000e0000 */
[----:B------:R-:W-:Y:S01]  /*5880*/  UMOV UR36, UR29 ;  /* 0x0000001d00247c82 */ /* 0x000fe20008000000 */
[----:B------:R-:W-:Y:S02]  /*5890*/  LOP3.LUT R13, R13, R0, RZ, 0x3c, !PT ;  /* 0x000000000d0d7212 */ /* 0x000fe400078e3cff */
[----:B------:R-:W-:Y:S02]  /*58a0*/  @!P1 R2UR UR5, R9 ;  /* 0x00000000090592ca */ /* 0x000fe400000e0000 */
[----:B------:R-:W-:Y:S11]  /*58b0*/  SEL R14, R14, RZ, P0 ;  /* 0x000000ff0e0e7207 */ /* 0x000ff60000000000 */
[----:B------:R1:W-:Y:S01]  /*58c0*/  @!UP0 UTMALDG.3D [UR16], [UR4], desc[UR6] ;  /* 0x00000610040085b4 */ /* 0x0003e20008011000 */
[----:B------:R-:W-:Y:S05]  /*58d0*/  VOTEU.ALL UP0, P1 ;  /* 0x0000000000ff7886 */ /* 0x000fea0000800000 */
[----:B------:R2:W-:Y:S01]  /*58e0*/  @!UP0 UTMALDG.3D [UR8], [UR4], desc[UR6] ;  /* 0x00000608040085b4 */ /* 0x0005e20008011000 */
[----:B------:R2:W-:Y:S01]  /*58f0*/  @!P1 SYNCS.ARRIVE.TRANS64.RED.A0TR RZ, [UR21+0x58], R7 ;  /* 0x00005807ffff99a7 */ /* 0x0005e20008300415 */
[----:B------:R-:W-:Y:S01]  /*5900*/  SYNCS.ARRIVE.TRANS64.RED.A1T0 RZ, [UR37], RZ ;  /* 0x000000ffffff79a7 */ /* 0x000fe20008100425 */
[----:B-1----:R-:W-:Y:S01]  /*5910*/  UIADD3 UR20, UPT, UPT, UR14, UR63, URZ ;  /* 0x0000003f0e147290 */ /* 0x002fe2000fffe0ff */
[----:B------:R-:W-:Y:S11]  /*5920*/  BRA.U UP1, `(.L_x_96) ;  /* 0xfffffff101047547 */ /* 0x000ff6000b83ffff */
[----:B------:R-:W-:-:S04]  /*5930*/  SHF.L.U32 R2, R15, 0x1f, RZ ;  /* 0x0000001f0f027819 */ /* 0x000fc800000006ff */
[----:B------:R-:W1:Y:S02]  /*5940*/  SYNCS.PHASECHK.TRANS64.TRYWAIT P0, [UR21+0x60], R2 ;  /* 0x00006002ff0075a7 */ /* 0x000e640008001115 */
[----:B-1----:R-:W-:Y:S05]  /*5950*/  @!P0 BRA `(.L_x_97) ;  /* 0x0000004000448947 */ /* 0x002fea0003800000 */
.L_x_190:
[----:B------:R-:W3:Y:S02]  /*5960*/  SYNCS.PHASECHK.TRANS64.TRYWAIT P0, [UR21+0x68], R2 ;  /* 0x00006802ff0075a7 */ /* 0x000ee40008001115 */
[----:B---3--:R-:W-:Y:S05]  /*5970*/  @!P0 BRA `(.L_x_98) ;  /* 0x0000004000548947 */ /* 0x008fea0003800000 */
.L_x_192:
[----:B------:R-:W3:Y:S02]  /*5980*/  SYNCS.PHASECHK.TRANS64.TRYWAIT P0, [UR21+0x70], R2 ;  /* 0x00007002ff0075a7 */ /* 0x000ee40008001115 */
[----:B---3--:R-:W-:Y:S05]  /*5990*/  @!P0 BRA `(.L_x_99) ;  /* 0x0000004000648947 */ /* 0x008fea0003800000 */
.L_x_194:
[----:B-1----:R-:W-:-:S07]  /*59a0*/  MOV R0, UR21 ;  /* 0x0000001500007c02 */ /* 0x002fce0008000f00 */
.L_x_100:
[----:B-1----:R-:W-:-:S04]  /*59b0*/  SHF.L.U32 R2, R15, 0x1f, RZ ;  /* 0x0000001f0f027819 */ /* 0x002fc800000006ff */
[----:B------:R1:W3:Y:S03]  /*59c0*/  SYNCS.PHASECHK.TRANS64.TRYWAIT P0, [R0+URZ+0x78], R2 ;  /* 0x00007802000075a7 */ /* 0x0002e600080011ff */
[----:B---3--:R-:W-:Y:S05]  /*59d0*/  @!P0 NANOSLEEP.SYNCS 0x989680 ;  /* 0x009896800000895d */ /* 0x008fea0003900000 */
[----:B------:R-:W3:Y:S02]  /*59e0*/  @!P0 SYNCS.PHASECHK.TRANS64 P0, [R0+URZ+0x78], R2 ;  /* 0x00007802000085a7 */ /* 0x000ee400080010ff */
[----:B--23--:R-:W-:Y:S05]  /*59f0*/  @P0 EXIT ;  /* 0x000000000000094d */ /* 0x00cfea0003800000 */
[----:B------:R-:W-:Y:S05]  /*5a00*/  BRA `(.L_x_100) ;  /* 0xfffffffc00e87947 */ /* 0x000fea000383ffff */
.L_x_85:
[----:B------:R-:W-:-:S06]  /*5a10*/  UISETP.GE.AND UP0, UPT, UR25, 0x4, UPT ;  /* 0x000000041900788c */ /* 0x000fcc000bf06270 */
[----:B------:R-:W-:-:S13]  /*5a20*/  PLOP3.LUT P0, PT, PT, PT, UP0, 0x80, 0x8 ;  /* 0x000000000008781c */ /* 0x000fda0003f0f008 */
[----:B------:R-:W-:Y:S05]  /*5a30*/  @!P0 EXIT ;  /* 0x000000000000894d */ /* 0x000fea0003800000 */
[----:B------:R-:W-:Y:S01]  /*5a40*/  BAR.SYNC.DEFER_BLOCKING 0x6, 0xa0 ;  /* 0x0182800000007b1d */ /* 0x000fe20000010000 */
[----:B------:R-:W-:Y:S01]  /*5a50*/  IMAD.SHL.U32 R49, R61, 0x10, RZ ;  /* 0x000000103d317824 */ /* 0x000fe200078e00ff */
[----:B------:R-:W-:Y:S01]  /*5a60*/  CS2R R58, SRZ ;  /* 0x00000000003a7805 */ /* 0x000fe2000001ff00 */
[----:B------:R-:W-:Y:S02]  /*5a70*/  IMAD.SHL.U32 R5, R51, 0x200, RZ ;  /* 0x0000020033057824 */ /* 0x000fe400078e00ff */
[----:B------:R-:W-:Y:S01]  /*5a80*/  IMAD.U32 R23, R61, 0x10000, RZ ;  /* 0x000100003d177824 */ /* 0x000fe200078e00ff */
[----:B------:R-:W-:Y:S01]  /*5a90*/  UMOV UR43, 0x400 ;  /* 0x00000400002b7882 */ /* 0x000fe20000000000 */
[----:B------:R-:W-:Y:S01]  /*5aa0*/  LOP3.LUT R48, R49, 0x5b0, RZ, 0xc0, !PT ;  /* 0x000005b031307812 */ /* 0x000fe200078ec0ff */
[----:B------:R-:W-:Y:S01]  /*5ab0*/  ULEA UR43, UR47, UR43, 0x18 ;  /* 0x0000002b2f2b7291 */ /* 0x000fe2000f8ec0ff */
[----:B------:R-:W1:Y:S01]  /*5ac0*/  LDC.64 R44, c[0x0][0x888] ;  /* 0x00022200ff2c7b82 */ /* 0x000e620000000a00 */
[----:B------:R-:W-:Y:S01]  /*5ad0*/  IMAD.SHL.U32 R4, R61, 0x2, RZ ;  /* 0x000000023d047824 */ /* 0x000fe200078e00ff */
[----:B------:R-:W-:Y:S01]  /*5ae0*/  LOP3.LUT R48, R48, 0x200, R5, 0xf8, !PT ;  /* 0x0000020030307812 */ /* 0x000fe200078ef805 */
[----:B------:R-:W-:Y:S01]  /*5af0*/  IMAD.SHL.U32 R5, R51, 0x200000, RZ ;  /* 0x0020000033057824 */ /* 0x000fe200078e00ff */
[C---:B------:R-:W-:Y:S01]  /*5b00*/  LOP3.LUT R6, R49.reuse, 0x40, RZ, 0xc0, !PT ;  /* 0x0000004031067812 */ /* 0x040fe200078ec0ff */
[----:B------:R-:W-:Y:S01]  /*5b10*/  UIADD3 UR4, UPT, UPT, UR43, 0x200, URZ ;  /* 0x000002002b047890 */ /* 0x000fe2000fffe0ff */
[----:B------:R-:W-:Y:S01]  /*5b20*/  LOP3.LUT P0, RZ, R49, 0x40, RZ, 0xc0, !PT ;  /* 0x0000004031ff7812 */ /* 0x000fe2000780c0ff */
[----:B------:R-:W-:Y:S01]  /*5b30*/  IMAD.MOV.U32 R60, RZ, RZ, 0x1 ;  /* 0x00000001ff3c7424 */ /* 0x000fe200078e00ff */
[----:B------:R-:W2:Y:S01]  /*5b40*/  LDC.64 R46, c[0x0][0x890] ;  /* 0x00022400ff2e7b82 */ /* 0x000ea20000000a00 */
[----:B------:R-:W-:Y:S01]  /*5b50*/  LOP3.LUT R5, R5, 0x200000, RZ, 0xc0, !PT ;  /* 0x0020000005057812 */ /* 0x000fe200078ec0ff */
[----:B------:R-:W-:Y:S01]  /*5b60*/  IMAD.MOV.U32 R22, RZ, RZ, RZ ;  /* 0x000000ffff167224 */ /* 0x000fe200078e00ff */
[----:B------:R-:W-:Y:S01]  /*5b70*/  LOP3.LUT R4, R6, 0x8, R4, 0xf8, !PT ;  /* 0x0000000806047812 */ /* 0x000fe200078ef804 */
[----:B------:R-:W-:Y:S01]  /*5b80*/  IMAD.MOV.U32 R56, RZ, RZ, RZ ;  /* 0x000000ffff387224 */ /* 0x000fe200078e00ff */
[----:B------:R-:W-:Y:S01]  /*5b90*/  LOP3.LUT R23, R5, 0x400000, R23, 0xf8, !PT ;  /* 0x0040000005177812 */ /* 0x000fe200078ef817 */
[----:B------:R-:W-:Y:S01]  /*5ba0*/  IMAD.U32 R53, RZ, RZ, UR4 ;  /* 0x00000004ff357e24 */ /* 0x000fe2000f8e00ff */
[----:B------:R-:W3:Y:S01]  /*5bb0*/  LDS R0, [UR43+0x140] ;  /* 0x0001402bff007984 */ /* 0x000ee20008000800 */
[----:B------:R-:W4:Y:S01]  /*5bc0*/  LDC.64 R42, c[0x0][0x8b0] ;  /* 0x00022c00ff2a7b82 */ /* 0x000f220000000a00 */
[----:B------:R-:W-:Y:S01]  /*5bd0*/  LOP3.LUT R48, R48, R4, RZ, 0xfc, !PT ;  /* 0x0000000430307212 */ /* 0x000fe200078efcff */
[----:B------:R-:W1:Y:S01]  /*5be0*/  LDCU UR60, c[0x0][0x370] ;  /* 0x00006e00ff3c77ac */ /* 0x000e620008000800 */
[----:B------:R-:W-:Y:S01]  /*5bf0*/  LOP3.LUT R61, R61, 0x60, RZ, 0xc0, !PT ;  /* 0x000000603d3d7812 */ /* 0x000fe200078ec0ff */
[----:B------:R-:W1:Y:S04]  /*5c00*/  LDCU UR42, c[0x0][0xb0c] ;  /* 0x00016180ff2a77ac */ /* 0x000e680008000800 */
[----:B------:R-:W1:Y:S01]  /*5c10*/  LDC.64 R40, c[0x0][0x8a8] ;  /* 0x00022a00ff287b82 */ /* 0x000e620000000a00 */
[----:B------:R-:W1:Y:S01]  /*5c20*/  LDCU UR39, c[0x0][0xb30] ;  /* 0x00016600ff2777ac */ /* 0x000e620008000800 */
[----:B------:R-:W1:Y:S01]  /*5c30*/  LDCU.64 UR54, c[0x0][0x888] ;  /* 0x00011100ff3677ac */ /* 0x000e620008000a00 */
[----:B------:R-:W1:Y:S01]  /*5c40*/  LDCU.64 UR40, c[0x0][0xb28] ;  /* 0x00016500ff2877ac */ /* 0x000e620008000a00 */
[----:B------:R-:W1:Y:S01]  /*5c50*/  LDCU.128 UR56, c[0x0][0xb10] ;  /* 0x00016200ff3877ac */ /* 0x000e620008000c00 */
[----:B------:R-:W1:Y:S01]  /*5c60*/  LDCU UR53, c[0x0][0x374] ;  /* 0x00006e80ff3577ac */ /* 0x000e620008000800 */
[----:B------:R-:W-:Y:S01]  /*5c70*/  UMOV UR52, URZ ;  /* 0x000000ff00347c82 */ /* 0x000fe20008000000 */
[----:B------:R-:W-:Y:S01]  /*5c80*/  UMOV UR46, URZ ;  /* 0x000000ff002e7c82 */ /* 0x000fe20008000000 */
[----:B---3--:R-:W-:Y:S01]  /*5c90*/  IMAD.IADD R23, R0, 0x1, R23 ;  /* 0x0000000100177824 */ /* 0x008fe200078e0217 */
[----:B--2---:R-:W-:-:S07]  /*5ca0*/  P2R R0, PR, RZ, 0x1 ;  /* 0x00000001ff007803 */ /* 0x004fce0000000000 */
.L_x_144:
[----:B------:R-:W-:Y:S02]  /*5cb0*/  LEA R3, R56, UR43, 0x3 ;  /* 0x0000002b38037c11 */ /* 0x000fe4000f8e18ff */
[----:B------:R-:W-:Y:S02]  /*5cc0*/  SHF.L.U32 R0, R58, 0x1f, RZ ;  /* 0x0000001f3a007819 */ /* 0x000fe400000006ff */
[----:B-1----:R-:W-:Y:S02]  /*5cd0*/  LEA R4, R56, UR43, 0x4 ;  /* 0x0000002b38047c11 */ /* 0x002fe4000f8e20ff */
[----:B------:R-:W2:Y:S02]  /*5ce0*/  SYNCS.PHASECHK.TRANS64.TRYWAIT P0, [R3+URZ+0x90], R0 ;  /* 0x00009000030075a7 */ /* 0x000ea400080011ff */
[----:B--2---:R-:W-:Y:S05]  /*5cf0*/  @!P0 BRA `(.L_x_101) ;  /* 0x0000003c00a48947 */ /* 0x004fea0003800000 */
.L_x_195:
        /* <DEDUP_REMOVED lines=11> */
[----:B------:R-:W-:Y:S01]  /*5db0*/  PLOP3.LUT P0, PT, PT, PT, UP1, 0x80, 0x8 ;  /* 0x000000000008781c */ /* 0x000fe20003f0f018 */
[----:B------:R-:W-:Y:S11]  /*5dc0*/  UP2UR UR62, UPR, URZ, 0x2 ;  /* 0x00000002ff3e7883 */ /* 0x000ff60008000000 */
[----:B------:R-:W-:Y:S01]  /*5dd0*/  @!UPT UIADD3 URZ, UPT, UPT, URZ, URZ, URZ ;  /* 0x000000fffffff290 */ /* 0x000fe2000fffe0ff */
        /* <DEDUP_REMOVED lines=13> */
[----:B------:R-:W2:Y:S01]  /*5eb0*/  LDCU UR12, c[0x0][0xb20] ;  /* 0x00016400ff0c77ac */ /* 0x000ea20008000800 */
[----:B------:R-:W-:Y:S02]  /*5ec0*/  UIMAD.WIDE.U32 UR4, UR53, UR59, URZ ;  /* 0x0000003b350472a5 */ /* 0x000fe4000f8e00ff */
[----:B------:R-:W-:Y:S02]  /*5ed0*/  UIMAD.WIDE.U32 UR6, UR60, UR56, URZ ;  /* 0x000000383c0672a5 */ /* 0x000fe4000f8e00ff */
[----:B------:R-:W-:Y:S02]  /*5ee0*/  UISETP.NE.AND UP0, UPT, UR58, 0x1, UPT ;  /* 0x000000013a00788c */ /* 0x000fe4000bf05270 */
[----:B------:R-:W-:Y:S02]  /*5ef0*/  UIMAD.WIDE.U32 UR8, UR37, UR59, URZ ;  /* 0x0000003b250872a5 */ /* 0x000fe4000f8e00ff */
[----:B------:R-:W-:Y:S02]  /*5f00*/  UIMAD.WIDE.U32 UR10, UR38, UR56, URZ ;  /* 0x00000038260a72a5 */ /* 0x000fe4000f8e00ff */
[----:B------:R-:W-:Y:S02]  /*5f10*/  UISETP.NE.AND UP1, UPT, UR42, 0x1, UPT ;  /* 0x000000012a00788c */ /* 0x000fe4000bf25270 */
[----:B------:R-:W-:Y:S01]  /*5f20*/  UISETP.NE.AND UP2, UPT, UR45, 0x1, UPT ;  /* 0x000000012d00788c */ /* 0x000fe2000bf45270 */
[----:B------:R-:W-:Y:S02]  /*5f30*/  UMOV UR4, UR5 ;  /* 0x0000000500047c82 */ /* 0x000fe40008000000 */
[----:B--2---:R-:W-:Y:S03]  /*5f40*/  USHF.R.U32.HI UR5, URZ, UR12, UR4 ;  /* 0x0000000cff057299 */ /* 0x004fe60008011604 */
[----:B------:R-:W-:Y:S02]  /*5f50*/  UMOV UR4, UR7 ;  /* 0x0000000700047c82 */ /* 0x000fe40008000000 */
[----:B------:R-:W-:Y:S02]  /*5f60*/  USHF.R.U32.HI UR7, URZ, UR57, UR4 ;  /* 0x00000039ff077299 */ /* 0x000fe40008011604 */
[----:B------:R-:W-:Y:S02]  /*5f70*/  USEL UR4, UR53, UR5, !UP0 ;  /* 0x0000000535047287 */ /* 0x000fe4000c000000 */
[----:B------:R-:W-:Y:S01]  /*5f80*/  USEL UR7, UR60, UR7, !UP1 ;  /* 0x000000073c077287 */ /* 0x000fe2000c800000 */
[----:B------:R-:W-:Y:S01]  /*5f90*/  UMOV UR5, UR9 ;  /* 0x0000000900057c82 */ /* 0x000fe20008000000 */
[----:B------:R-:W-:Y:S02]  /*5fa0*/  UIMAD.WIDE.U32 UR8, UR4, UR40, URZ ;  /* 0x00000028040872a5 */ /* 0x000fe4000f8e00ff */
[----:B------:R-:W-:Y:S03]  /*5fb0*/  USHF.R.U32.HI UR6, URZ, UR12, UR5 ;  /* 0x0000000cff067299 */ /* 0x000fe60008011605 */
[----:B------:R-:W-:Y:S01]  /*5fc0*/  UMOV UR5, UR11 ;  /* 0x0000000b00057c82 */ /* 0x000fe20008000000 */
[----:B------:R-:W-:Y:S02]  /*5fd0*/  UIMAD.WIDE.U32 UR10, UR7, UR40, URZ ;  /* 0x00000028070a72a5 */ /* 0x000fe4000f8e00ff */
[----:B------:R-:W-:Y:S02]  /*5fe0*/  USHF.R.U32.HI UR12, URZ, UR57, UR5 ;  /* 0x00000039ff0c7299 */ /* 0x000fe40008011605 */
[----:B------:R-:W-:Y:S01]  /*5ff0*/  USEL UR6, UR37, UR6, !UP0 ;  /* 0x0000000625067287 */ /* 0x000fe2000c000000 */
[----:B------:R-:W-:Y:S02]  /*6000*/  UMOV UR5, UR9 ;  /* 0x0000000900057c82 */ /* 0x000fe40008000000 */
[----:B------:R-:W-:Y:S01]  /*6010*/  UMOV UR10, UR11 ;  /* 0x0000000b000a7c82 */ /* 0x000fe20008000000 */
[----:B------:R-:W-:Y:S02]  /*6020*/  @UP2 USHF.R.U32.HI UR4, URZ, UR41, UR5 ;  /* 0x00000029ff042299 */ /* 0x000fe40008011605 */
[----:B------:R-:W-:Y:S02]  /*6030*/  @UP2 USHF.R.U32.HI UR7, URZ, UR41, UR10 ;  /* 0x00000029ff072299 */ /* 0x000fe4000801160a */
[----:B------:R-:W-:Y:S02]  /*6040*/  UIMAD UR4, UR45, UR4, URZ ;  /* 0x000000042d0472a4 */ /* 0x000fe4000f8e02ff */
        /* <DEDUP_REMOVED lines=8> */
[----:B------:R-:W-:Y:S02]  /*60d0*/  USEL UR11, UR6, UR4, !UP2 ;  /* 0x00000004060b7287 */ /* 0x000fe4000d000000 */
[----:B------:R-:W-:Y:S02]  /*60e0*/  UIADD3 UR8, UPT, UPT, -UR5, URZ, URZ ;  /* 0x000000ff05087290 */ /* 0x000fe4000fffe1ff */
[----:B------:R-:W-:Y:S01]  /*60f0*/  UIADD3 UR10, UPT, UPT, -UR11, URZ, URZ ;  /* 0x000000ff0b0a7290 */ /* 0x000fe2000fffe1ff */
[----:B------:R-:W-:Y:S01]  /*6100*/  @!UP0 UMOV UR4, UR9 ;  /* 0x0000000900048c82 */ /* 0x000fe20008000000 */
[----:B------:R-:W-:Y:S02]  /*6110*/  UIADD3 UR9, UPT, UPT, -UR6, URZ, URZ ;  /* 0x000000ff06097290 */ /* 0x000fe4000fffe1ff */
[----:B------:R-:W-:Y:S02]  /*6120*/  @!UP0 USHF.R.U32.HI UR4, URZ, UR41, UR4 ;  /* 0x00000029ff048299 */ /* 0x000fe40008011604 */
[----:B------:R-:W-:Y:S02]  /*6130*/  UIMAD UR10, UR45, UR10, UR6 ;  /* 0x0000000a2d0a72a4 */ /* 0x000fe4000f8e0206 */
[----:B------:R-:W-:Y:S04]  /*6140*/  @!UP0 USEL UR4, UR5, UR4, !UP2 ;  /* 0x0000000405048287 */ /* 0x000fe8000d000000 */
[----:B------:R-:W-:Y:S02]  /*6150*/  @!UP0 UIMAD UR10, UR7, UR10, UR4 ;  /* 0x0000000a070a82a4 */ /* 0x000fe4000f8e0204 */
[----:B------:R-:W-:Y:S02]  /*6160*/  @!UP0 UIADD3 UR11, UPT, UPT, UR11, -UR4, URZ ;  /* 0x800000040b0b8290 */ /* 0x000fe4000fffe0ff */
[----:B------:R-:W-:Y:S02]  /*6170*/  UIMAD UR7, UR42, UR8, UR38 ;  /* 0x000000082a0772a4 */ /* 0x000fe4000f8e0226 */
[----:B------:R-:W-:Y:S02]  /*6180*/  @!UP0 UIMAD UR6, UR11, UR45, UR5 ;  /* 0x0000002d0b0682a4 */ /* 0x000fe4000f8e0205 */
[----:B------:R-:W-:Y:S01]  /*6190*/  UIMAD UR4, UR58, UR9, UR37 ;  /* 0x000000093a0472a4 */ /* 0x000fe2000f8e0225 */
[----:B------:R-:W-:Y:S02]  /*61a0*/  @!UP0 UMOV UR5, UR10 ;  /* 0x0000000a00058c82 */ /* 0x000fe40008000000 */
[----:B------:R-:W-:Y:S02]  /*61b0*/  UIMAD UR38, UR5, UR42, UR7 ;  /* 0x0000002a052672a4 */ /* 0x000fe4000f8e0207 */
[----:B------:R-:W-:Y:S11]  /*61c0*/  UIMAD UR37, UR6, UR58, UR4 ;  /* 0x0000003a062572a4 */ /* 0x000ff6000f8e0204 */
[----:B------:R-:W-:Y:S01]  /*61d0*/  @!UPT UIADD3 URZ, UPT, UPT, URZ, URZ, URZ ;  /* 0x000000fffffff290 */ /* 0x000fe2000fffe0ff */
.L_x_102:
[----:B------:R-:W-:Y:S01]  /*61e0*/  UISETP.NE.AND UP0, UPT, UR39, 0x1, UPT ;  /* 0x000000012700788c */ /* 0x000fe2000bf05270 */
[----:B------:R-:W-:Y:S01]  /*61f0*/  LOP3.LUT P0, RZ, R53, 0x90, RZ, 0xc0, !PT ;  /* 0x0000009035ff7812 */ /* 0x000fe2000780c0ff */
[----:B------:R-:W-:Y:S01]  /*6200*/  USHF.L.U32 UR50, UR20, 0x6, URZ ;  /* 0x0000000614327899 */ /* 0x000fe200080006ff */
[----:B------:R-:W-:Y:S01]  /*6210*/  BSSY.RECONVERGENT B6, `(.L_x_103) ;  /* 0x0000034000067945 */ /* 0x000fe20003800200 */
[----:B------:R-:W-:Y:S01]  /*6220*/  USHF.L.U32 UR49, UR28, 0x7, URZ ;  /* 0x000000071c317899 */ /* 0x000fe200080006ff */
[----:B------:R-:W-:Y:S06]  /*6230*/  IADD3 R56, PT, PT, R56, 0x1, RZ ;  /* 0x0000000138387810 */ /* 0x000fec0007ffe0ff */
[----:B------:R-:W2:Y:S01]  /*6240*/  @!UP0 LDCU.128 UR12, c[0x0][0xb10] ;  /* 0x00016200ff0c87ac */ /* 0x000ea20008000c00 */
[----:B------:R-:W3:Y:S01]  /*6250*/  @!UP0 LDCU UR5, c[0x0][0xb0c] ;  /* 0x00016180ff0587ac */ /* 0x000ee20008000800 */
[----:B------:R-:W4:Y:S01]  /*6260*/  @!UP0 LDCU UR10, c[0x0][0xb20] ;  /* 0x00016400ff0a87ac */ /* 0x000f220008000800 */
[----:B--2---:R-:W-:Y:S02]  /*6270*/  UIMAD.WIDE.U32 UR8, UR38, UR12, URZ ;  /* 0x0000000c260872a5 */ /* 0x004fe4000f8e00ff */
[----:B------:R-:W-:Y:S02]  /*6280*/  UIMAD.WIDE.U32 UR6, UR37, UR15, URZ ;  /* 0x0000000f250672a5 */ /* 0x000fe4000f8e00ff */
[----:B------:R-:W-:Y:S03]  /*6290*/  @!UP0 UISETP.NE.AND UP1, UPT, UR14, 0x1, UPT ;  /* 0x000000010e00888c */ /* 0x000fe6000bf25270 */
[----:B------:R-:W-:Y:S01]  /*62a0*/  @!UP0 UMOV UR4, UR9 ;  /* 0x0000000900048c82 */ /* 0x000fe20008000000 */
[----:B---3--:R-:W-:Y:S02]  /*62b0*/  @!UP0 UISETP.NE.AND UP2, UPT, UR5, 0x1, UPT ;  /* 0x000000010500888c */ /* 0x008fe4000bf45270 */
[----:B------:R-:W-:Y:S01]  /*62c0*/  @!UP0 USHF.R.U32.HI UR4, URZ, UR13, UR4 ;  /* 0x0000000dff048299 */ /* 0x000fe20008011604 */
[----:B------:R-:W-:Y:S02]  /*62d0*/  @!UP0 UMOV UR6, UR7 ;  /* 0x0000000700068c82 */ /* 0x000fe40008000000 */
[----:B----4-:R-:W-:Y:S02]  /*62e0*/  @!UP0 USHF.R.U32.HI UR6, URZ, UR10, UR6 ;  /* 0x0000000aff068299 */ /* 0x010fe40008011606 */
[----:B------:R-:W-:Y:S02]  /*62f0*/  @!UP0 USEL UR7, UR38, UR4, !UP2 ;  /* 0x0000000426078287 */ /* 0x000fe4000d000000 */
[----:B------:R-:W-:Y:S04]  /*6300*/  @!UP0 USEL UR6, UR37, UR6, !UP1 ;  /* 0x0000000625068287 */ /* 0x000fe8000c800000 */
[----:B------:R-:W-:Y:S02]  /*6310*/  @!UP0 UIADD3 UR4, UPT, UPT, -UR7, UR6, URZ ;  /* 0x0000000607048290 */ /* 0x000fe4000fffe1ff */
[----:B------:R-:W-:Y:S02]  /*6320*/  @!UP0 UIADD3 UR6, UPT, UPT, UR7, -UR6, URZ ;  /* 0x8000000607068290 */ /* 0x000fe4000fffe0ff */
[----:B------:R-:W-:Y:S02]  /*6330*/  @!UP0 UIMAD UR38, UR4, UR5, UR38 ;  /* 0x00000005042682a4 */ /* 0x000fe4000f8e0226 */
[----:B------:R-:W-:Y:S01]  /*6340*/  @!UP0 UIMAD UR37, UR6, UR14, UR37 ;  /* 0x0000000e062582a4 */ /* 0x000fe2000f8e0225 */
[----:B------:R-:W-:Y:S11]  /*6350*/  @!P0 BRA `(.L_x_104) ;  /* 0x00000000007c8947 */ /* 0x000ff60003800000 */
[----:B------:R-:W2:Y:S01]  /*6360*/  LDCU.64 UR8, c[0x4][0x80] ;  /* 0x01001000ff0877ac */ /* 0x000ea20008000a00 */
[----:B------:R-:W-:Y:S01]  /*6370*/  MOV R2, 0x0 ;  /* 0x0000000000027802 */ /* 0x000fe20000000f00 */
[----:B------:R-:W-:Y:S02]  /*6380*/  HFMA2 R12, -RZ, RZ, 0, 5.9604644775390625e-08 ;  /* 0x00000001ff0c7431 */ /* 0x000fe400000001ff */
[----:B------:R-:W-:Y:S01]  /*6390*/  IMAD.MOV.U32 R8, RZ, RZ, 0x70 ;  /* 0x00000070ff087424 */ /* 0x000fe200078e00ff */
[----:B------:R3:W4:Y:S01]  /*63a0*/  LDC.64 R14, c[0x4][R2] ;  /* 0x01000000020e7b82 */ /* 0x0007220000000a00 */
[----:B------:R-:W1:Y:S01]  /*63b0*/  LDCU.64 UR6, c[0x4][0x88] ;  /* 0x01001100ff0677ac */ /* 0x000e620008000a00 */
[----:B------:R-:W-:Y:S01]  /*63c0*/  IMAD.MOV.U32 R13, RZ, RZ, RZ ;  /* 0x000000ffff0d7224 */ /* 0x000fe200078e00ff */
[----:B------:R-:W1:Y:S01]  /*63d0*/  LDCU.64 UR4, c[0x4][0x8] ;  /* 0x01000100ff0477ac */ /* 0x000e620008000a00 */
[----:B--2---:R-:W-:Y:S01]  /*63e0*/  MOV R5, UR9 ;  /* 0x0000000900057c02 */ /* 0x004fe20008000f00 */
[----:B------:R-:W-:Y:S01]  /*63f0*/  IMAD.U32 R4, RZ, RZ, UR8 ;  /* 0x00000008ff047e24 */ /* 0x000fe2000f8e00ff */
[----:B-1----:R-:W-:Y:S01]  /*6400*/  MOV R7, UR7 ;  /* 0x0000000700077c02 */ /* 0x002fe20008000f00 */
[----:B------:R-:W-:Y:S01]  /*6410*/  IMAD.U32 R6, RZ, RZ, UR6 ;  /* 0x00000006ff067e24 */ /* 0x000fe2000f8e00ff */
[----:B------:R-:W-:Y:S01]  /*6420*/  MOV R11, UR5 ;  /* 0x00000005000b7c02 */ /* 0x000fe20008000f00 */
[----:B------:R-:W-:Y:S02]  /*6430*/  IMAD.U32 R10, RZ, RZ, UR4 ;  /* 0x00000004ff0a7e24 */ /* 0x000fe4000f8e00ff */
[----:B------:R-:W-:Y:S07]  /*6440*/  LEPC R20, `(.L_x_105) ;  /* 0x000000001014794e */ /* 0x000fee0000000000 */
[----:B---345:R-:W-:Y:S05]  /*6450*/  CALL.ABS.NOINC R14 ;  /* 0x000000000e007343 */ /* 0x038fea0003c00000 */
.L_x_105:
[----:B------:R-:W1:Y:S01]  /*6460*/  LDCU.64 UR8, c[0x4][0x80] ;  /* 0x01001000ff0877ac */ /* 0x000e620008000a00 */
[----:B------:R-:W2:Y:S01]  /*6470*/  LDC.64 R2, c[0x4][R2] ;  /* 0x0100000002027b82 */ /* 0x000ea20000000a00 */
[----:B------:R-:W-:Y:S02]  /*6480*/  HFMA2 R12, -RZ, RZ, 0, 5.9604644775390625e-08 ;  /* 0x00000001ff0c7431 */ /* 0x000fe400000001ff */
[----:B------:R-:W-:Y:S02]  /*6490*/  IMAD.MOV.U32 R8, RZ, RZ, 0x70 ;  /* 0x00000070ff087424 */ /* 0x000fe400078e00ff */
[----:B------:R-:W-:Y:S01]  /*64a0*/  IMAD.MOV.U32 R13, RZ, RZ, RZ ;  /* 0x000000ffff0d7224 */ /* 0x000fe200078e00ff */
[----:B------:R-:W3:Y:S01]  /*64b0*/  LDCU.64 UR6, c[0x4][0x88] ;  /* 0x01001100ff0677ac */ /* 0x000ee20008000a00 */
[----:B------:R-:W4:Y:S01]  /*64c0*/  LDCU.64 UR4, c[0x4][0x8] ;  /* 0x01000100ff0477ac */ /* 0x000f220008000a00 */
[----:B-1----:R-:W-:Y:S02]  /*64d0*/  MOV R4, UR8 ;  /* 0x0000000800047c02 */ /* 0x002fe40008000f00 */
[----:B------:R-:W-:Y:S02]  /*64e0*/  MOV R5, UR9 ;  /* 0x0000000900057c02 */ /* 0x000fe40008000f00 */
[----:B---3--:R-:W-:Y:S01]  /*64f0*/  MOV R7, UR7 ;  /* 0x0000000700077c02 */ /* 0x008fe20008000f00 */
[----:B------:R-:W-:Y:S01]  /*6500*/  IMAD.U32 R6, RZ, RZ, UR6 ;  /* 0x00000006ff067e24 */ /* 0x000fe2000f8e00ff */
[----:B----4-:R-:W-:Y:S01]  /*6510*/  MOV R11, UR5 ;  /* 0x00000005000b7c02 */ /* 0x010fe20008000f00 */
[----:B------:R-:W-:Y:S02]  /*6520*/  IMAD.U32 R10, RZ, RZ, UR4 ;  /* 0x00000004ff0a7e24 */ /* 0x000fe4000f8e00ff */
[----:B------:R-:W-:Y:S07]  /*6530*/  LEPC R20, `(.L_x_104) ;  /* 0x000000001014794e */ /* 0x000fee0000000000 */
[----:B--2---:R-:W-:Y:S05]  /*6540*/  CALL.ABS.NOINC R2 ;  /* 0x0000000002007343 */ /* 0x004fea0003c00000 */
.L_x_104:
[----:B------:R-:W-:Y:S05]  /*6550*/  BSYNC.RECONVERGENT B6 ;  /* 0x0000000000067941 */ /* 0x000fea0003800200 */
.L_x_103:
[----:B------:R-:W-:Y:S02]  /*6560*/  ISETP.NE.U32.AND P0, PT, RZ, UR54, PT ;  /* 0x00000036ff007c0c */ /* 0x000fe4000bf05070 */
[C---:B------:R-:W-:Y:S02]  /*6570*/  ISETP.NE.U32.AND P1, PT, R46.reuse, RZ, PT ;  /* 0x000000ff2e00720c */ /* 0x040fe40003f25070 */
[----:B------:R-:W-:Y:S02]  /*6580*/  ISETP.NE.U32.AND P4, PT, R46, RZ, PT ;  /* 0x000000ff2e00720c */ /* 0x000fe40003f85070 */
[----:B------:R-:W-:Y:S02]  /*6590*/  ISETP.NE.AND.EX P0, PT, RZ, UR55, PT, P0 ;  /* 0x00000037ff007c0c */ /* 0x000fe4000bf05300 */
[C---:B------:R-:W-:Y:S02]  /*65a0*/  ISETP.NE.AND.EX P1, PT, R47.reuse, RZ, PT, P1 ;  /* 0x000000ff2f00720c */ /* 0x040fe40003f25310 */
[----:B------:R-:W-:Y:S02]  /*65b0*/  ISETP.NE.AND.EX P4, PT, R47, RZ, P0, P4 ;  /* 0x000000ff2f00720c */ /* 0x000fe40000785340 */
[----:B------:R-:W-:Y:S02]  /*65c0*/  ISETP.NE.U32.AND P5, PT, R42, RZ, PT ;  /* 0x000000ff2a00720c */ /* 0x000fe40003fa5070 */
[----:B------:R-:W-:Y:S02]  /*65d0*/  ISETP.NE.U32.AND P3, PT, RZ, UR54, PT ;  /* 0x00000036ff007c0c */ /* 0x000fe4000bf65070 */
[----:B------:R-:W-:Y:S02]  /*65e0*/  PLOP3.LUT P2, PT, PT, PT, PT, 0x8, 0x80 ;  /* 0x000000000080781c */ /* 0x000fe40003f4e170 */
[----:B------:R-:W-:Y:S02]  /*65f0*/  ISETP.NE.AND.EX P5, PT, R43, RZ, PT, P5 ;  /* 0x000000ff2b00720c */ /* 0x000fe40003fa5350 */
[----:B------:R-:W-:Y:S03]  /*6600*/  ISETP.NE.AND.EX P3, PT, RZ, UR55, PT, P3 ;  /* 0x00000037ff007c0c */ /* 0x000fe6000bf65330 */
[----:B------:R-:W-:Y:S01]  /*6610*/  @!P4 PLOP3.LUT P2, PT, P1, PT, PT, 0x80, 0x8 ;  /* 0x000000000008c81c */ /* 0x000fe20000f4f070 */
[----:B------:R-:W-:Y:S01]  /*6620*/  @!UPT UIADD3 URZ, UPT, UPT, URZ, URZ, URZ ;  /* 0x000000fffffff290 */ /* 0x000fe2000fffe0ff */
[----:B------:R-:W-:Y:S11]  /*6630*/  @!P1 BRA `(.L_x_106) ;  /* 0x0000000000309947 */ /* 0x000ff60003800000 */
        /* <DEDUP_REMOVED lines=12> */
.L_x_106:
[----:B------:R-:W-:Y:S05]  /*6700*/  @!P5 BRA `(.L_x_107) ;  /* 0x000000000024d947 */ /* 0x000fea0003800000 */
[----:B------:R-:W-:Y:S01]  /*6710*/  ISETP.NE.U32.AND P0, PT, R40, RZ, PT ;  /* 0x000000ff2800720c */ /* 0x000fe20003f05070 */
[----:B------:R-:W2:Y:S03]  /*6720*/  LDCU.64 UR4, c[0x0][0x358] ;  /* 0x00006b00ff0477ac */ /* 0x000ea60008000a00 */
[----:B------:R-:W-:Y:S11]  /*6730*/  ISETP.NE.AND.EX P0, PT, R41, RZ, PT, P0 ;  /* 0x000000ff2900720c */ /* 0x000ff60003f05300 */
[----:B------:R-:W-:Y:S02]  /*6740*/  @!UPT UIADD3 URZ, UPT, UPT, URZ, URZ, URZ ;  /* 0x000000fffffff290 */ /* 0x000fe4000fffe0ff */
[----:B------:R-:W4:Y:S01]  /*6750*/  @P0 LDC.64 R2, c[0x0][0x8a8] ;  /* 0x00022a00ff020b82 */ /* 0x000f220000000a00 */
[----:B-1----:R-:W-:Y:S04]  /*6760*/  @P0 IMAD R0, R42, UR36, RZ ;  /* 0x000000242a000c24 */ /* 0x002fe8000f8e02ff */
[----:B----4-:R-:W-:Y:S05]  /*6770*/  @P0 IMAD.WIDE R2, R0, 0x4, R2 ;  /* 0x0000000400020825 */ /* 0x010fea00078e0202 */
[----:B--2--5:R2:W5:Y:S02]  /*6780*/  @P0 LDG.E R24, desc[UR4][R2.64] ;  /* 0x0000000402180981 */ /* 0x024564000c1e1900 */
[----:B--2---:R-:W4:Y:S02]  /*6790*/  @!P0 LDC R24, c[0x0][0x8a0] ;  /* 0x00022800ff188b82 */ /* 0x004f240000000800 */
.L_x_107:
[----:B---3-5:R-:W-:Y:S01]  /*67a0*/  FSETP.NEU.AND P0, PT, R27, RZ, PT ;  /* 0x000000ff1b00720b */ /* 0x028fe20003f0d000 */
[----:B------:R-:W-:Y:S01]  /*67b0*/  IMAD.SHL.U32 R57, R48, 0x2, RZ ;  /* 0x0000000230397824 */ /* 0x000fe200078e00ff */
[----:B------:R-:W-:Y:S01]  /*67c0*/  SEL R3, RZ, 0xffffffff, P3 ;  /* 0xffffffffff037807 */ /* 0x000fe20001800000 */
[----:B------:R-:W-:Y:S01]  /*67d0*/  BSSY B1, `(.L_x_108) ;  /* 0x0000033000017945 */ /* 0x000fe20003800000 */
[----:B------:R-:W-:Y:S01]  /*67e0*/  @!P4 LOP3.LUT P3, RZ, R50, 0xff, RZ, 0xc0, !PT ;  /* 0x000000ff32ffc812 */ /* 0x000fe2000786c0ff */
[----:B------:R-:W-:Y:S01]  /*67f0*/  IMAD.MOV.U32 R64, RZ, RZ, 0x1 ;  /* 0x00000001ff407424 */ /* 0x000fe200078e00ff */
[----:B-1----:R-:W-:Y:S01]  /*6800*/  @!P4 SEL R0, RZ, 0xffffffff, P0 ;  /* 0xffffffffff00c807 */ /* 0x002fe20000000000 */
[----:B------:R-:W-:Y:S01]  /*6810*/  IMAD R25, R22, 0x40, R23 ;  /* 0x0000004016197824 */ /* 0x000fe200078e0217 */
[----:B------:R-:W-:Y:S01]  /*6820*/  LOP3.LUT R60, R60, 0x1, RZ, 0x3c, !PT ;  /* 0x000000013c3c7812 */ /* 0x000fe200078e3cff */
[----:B------:R-:W-:Y:S01]  /*6830*/  IMAD.MOV.U32 R26, RZ, RZ, RZ ;  /* 0x000000ffff1a7224 */ /* 0x000fe200078e00ff */
[----:B------:R-:W-:Y:S02]  /*6840*/  @P2 SEL R0, R3, R0, !P3 ;  /* 0x0000000003002207 */ /* 0x000fe40005800000 */
[----:B------:R-:W-:Y:S02]  /*6850*/  CS2R R38, SRZ ;  /* 0x0000000000267805 */ /* 0x000fe4000001ff00 */
[----:B------:R-:W-:Y:S02]  /*6860*/  LEA R54, R22, UR43, 0x3 ;  /* 0x0000002b16367c11 */ /* 0x000fe4000f8e18ff */
[----:B------:R-:W-:Y:S02]  /*6870*/  CS2R R36, SRZ ;  /* 0x0000000000247805 */ /* 0x000fe4000001ff00 */
[----:B------:R-:W-:Y:S02]  /*6880*/  @!P4 LOP3.LUT R0, R0, 0x1, RZ, 0xc0, !PT ;  /* 0x000000010000c812 */ /* 0x000fe400078ec0ff */
[----:B------:R-:W-:Y:S02]  /*6890*/  CS2R R30, SRZ ;  /* 0x00000000001e7805 */ /* 0x000fe4000001ff00 */
[----:B------:R-:W-:Y:S02]  /*68a0*/  SEL R2, RZ, 0xffffffff, P0 ;  /* 0xffffffffff027807 */ /* 0x000fe40000000000 */
[----:B------:R-:W-:Y:S02]  /*68b0*/  CS2R R28, SRZ ;  /* 0x00000000001c7805 */ /* 0x000fe4000001ff00 */
[----:B------:R-:W-:Y:S01]  /*68c0*/  ISETP.NE.U32.OR P6, PT, R0, 0x1, P4 ;  /* 0x000000010000780c */ /* 0x000fe200027c5470 */
[----:B------:R-:W-:Y:S01]  /*68d0*/  VIADD R63, R57, UR43 ;  /* 0x0000002b393f7c36 */ /* 0x000fe20008000000 */
[----:B------:R-:W-:Y:S02]  /*68e0*/  LOP3.LUT P4, R55, R50, 0xff, RZ, 0xc0, !PT ;  /* 0x000000ff32377812 */ /* 0x000fe4000788c0ff */
[----:B------:R-:W-:Y:S02]  /*68f0*/  P2R R62, PR, RZ, 0x40 ;  /* 0x00000040ff3e7803 */ /* 0x000fe40000000000 */
[----:B------:R-:W-:Y:S04]  /*6900*/  @P1 SEL R2, R3, R2, !P4 ;  /* 0x0000000203021207 */ /* 0x000fe80006000000 */
[----:B------:R-:W-:Y:S03]  /*6910*/  LOP3.LUT R2, R2, 0x1, RZ, 0xc0, !PT ;  /* 0x0000000102027812 */ /* 0x000fe600078ec0ff */
[----:B------:R-:W-:Y:S02]  /*6920*/  @P6 SHF.L.U32 R0, R60, 0x1f, RZ ;  /* 0x0000001f3c006819 */ /* 0x000fe400000006ff */
[----:B------:R-:W-:Y:S02]  /*6930*/  ISETP.NE.U32.AND P5, PT, R2, 0x1, PT ;  /* 0x000000010200780c */ /* 0x000fe40003fa5070 */
[----:B------:R1:W2:Y:S02]  /*6940*/  @P6 SYNCS.PHASECHK.TRANS64.TRYWAIT P3, [UR43+0x40], R0 ;  /* 0x00004000ff0065a7 */ /* 0x0002a4000806112b */
[----:B------:R-:W-:Y:S02]  /*6950*/  P2R R65, PR, RZ, 0x20 ;  /* 0x00000020ff417803 */ /* 0x000fe40000000000 */
[----:B-1----:R-:W-:Y:S04]  /*6960*/  SHF.L.U32 R0, R59, 0x1f, RZ ;  /* 0x0000001f3b007819 */ /* 0x002fe800000006ff */
[----:B------:R1:W3:Y:S01]  /*6970*/  SYNCS.PHASECHK.TRANS64.TRYWAIT P2, [R54+URZ+0xb0], R0 ;  /* 0x0000b000360075a7 */ /* 0x0002e200080411ff */
[----:B--2---:R-:W-:Y:S01]  /*6980*/  @P6 SEL R64, RZ, 0x1, !P3 ;  /* 0x00000001ff406807 */ /* 0x004fe20005800000 */
[----:B-1----:R-:W-:Y:S06]  /*6990*/  @!P6 BRA `(.L_x_109) ;  /* 0x000000000058e947 */ /* 0x002fec0003800000 */
[----:B------:R-:W-:Y:S01]  /*69a0*/  VIADD R2, R63, 0x200 ;  /* 0x000002003f027836 */ /* 0x000fe20000000000 */
[----:B------:R-:W-:Y:S01]  /*69b0*/  LOP3.LUT P6, RZ, R49, 0x40, RZ, 0xc0, !PT ;  /* 0x0000004031ff7812 */ /* 0x000fe200078cc0ff */
[----:B------:R-:W-:Y:S01]  /*69c0*/  BSSY B0, `(.L_x_110) ;  /* 0x000000e000007945 */ /* 0x000fe20003800000 */
[----:B------:R-:W-:Y:S01]  /*69d0*/  ISETP.NE.AND P1, PT, R64, RZ, PT ;  /* 0x000000ff4000720c */ /* 0x000fe20003f25270 */
[----:B------:R-:W-:Y:S01]  /*69e0*/  @P5 VIADD R4, R63, 0x210 ;  /* 0x000002103f045836 */ /* 0x000fe20000000000 */
[----:B------:R-:W-:Y:S01]  /*69f0*/  PLOP3.LUT P0, PT, PT, PT, PT, 0x8, 0x80 ;  /* 0x000000000080781c */ /* 0x000fe20003f0e170 */
[----:B------:R-:W-:Y:S01]  /*6a00*/  IMAD.MOV.U32 R39, RZ, RZ, RZ ;  /* 0x000000ffff277224 */ /* 0x000fe200078e00ff */
[----:B------:R-:W-:Y:S02]  /*6a10*/  @P5 PLOP3.LUT P0, PT, P6, PT, PT, 0x80, 0x8 ;  /* 0x000000000008581c */ /* 0x000fe4000370f070 */
[----:B------:R-:W-:Y:S02]  /*6a20*/  CS2R R36, SRZ ;  /* 0x0000000000247805 */ /* 0x000fe4000001ff00 */
[----:B------:R-:W-:Y:S02]  /*6a30*/  CS2R R30, SRZ ;  /* 0x00000000001e7805 */ /* 0x000fe4000001ff00 */
[----:B------:R-:W-:Y:S07]  /*6a40*/  CS2R R28, SRZ ;  /* 0x00000000001c7805 */ /* 0x000fee000001ff00 */
[----:B------:R-:W-:Y:S01]  /*6a50*/  @P0 VIADD R4, R2, 0xfffffff0 ;  /* 0xfffffff002040836 */ /* 0x000fe20000000000 */
[----:B------:R-:W-:Y:S06]  /*6a60*/  @P1 BRA `(.L_x_111) ;  /* 0x00000000000c1947 */ /* 0x000fec0003800000 */
[----:B------:R-:W-:Y:S04]  /*6a70*/  SHF.L.U32 R3, R60, 0x1f, RZ ;  /* 0x0000001f3c037819 */ /* 0x000fe800000006ff */
[----:B------:R-:W1:Y:S02]  /*6a80*/  SYNCS.PHASECHK.TRANS64.TRYWAIT P0, [UR43+0x40], R3 ;  /* 0x00004003ff0075a7 */ /* 0x000e64000800112b */
[----:B-1----:R-:W-:Y:S05]  /*6a90*/  @!P0 BRA `(.L_x_112) ;  /* 0x0000003000508947 */ /* 0x002fea0003800000 */
.L_x_111:
[----:B------:R-:W-:Y:S05]  /*6aa0*/  BSYNC B0 ;  /* 0x0000000000007941 */ /* 0x000fea0003800000 */
.L_x_110:
[----:B------:R-:W-:Y:S01]  /*6ab0*/  ISETP.NE.AND P0, PT, R65, RZ, PT ;  /* 0x000000ff4100720c */ /* 0x000fe20003f05270 */
[----:B------:R-:W-:Y:S11]  /*6ac0*/  HFMA2 R26, -RZ, RZ, 0, 5.9604644775390625e-08 ;  /* 0x00000001ff1a7431 */ /* 0x000ff600000001ff */
[----:B------:R-:W-:Y:S01]  /*6ad0*/  @!UPT UIADD3 URZ, UPT, UPT, URZ, URZ, URZ ;  /* 0x000000fffffff290 */ /* 0x000fe2000fffe0ff */
[----:B------:R2:W1:Y:S04]  /*6ae0*/  @P0 LDS.128 R36, [R4] ;  /* 0x0000000004240984 */ /* 0x0004680000000c00 */
[----:B------:R2:W1:Y:S02]  /*6af0*/  @P0 LDS.128 R28, [R57+UR43+0x200] ;  /* 0x0002002b391c0984 */ /* 0x0004640008000c00 */
.L_x_109:
[----:B------:R-:W-:Y:S05]  /*6b00*/  BSYNC B1 ;  /* 0x0000000000017941 */ /* 0x000fea0003800000 */
.L_x_108:
[----:B-1----:R-:W-:Y:S04]  /*6b10*/  SHF.R.U32.HI R2, RZ, 0x15, R25 ;  /* 0x00000015ff027819 */ /* 0x002fe80000011619 */
[----:B------:R-:W-:Y:S01]  /*6b20*/  LOP3.LUT P0, RZ, R2, 0x3, R51, 0x48, !PT ;  /* 0x0000000302ff7812 */ /* 0x000fe20007804833 */
[----:B------:R-:W-:Y:S01]  /*6b30*/  @!UPT UIADD3 URZ, UPT, UPT, URZ, URZ, URZ ;  /* 0x000000fffffff290 */ /* 0x000fe2000fffe0ff */
[----:B---3--:R-:W-:Y:S11]  /*6b40*/  @P2 BRA `(.L_x_113) ;  /* 0x0000000000082947 */ /* 0x008ff60003800000 */
[----:B------:R-:W1:Y:S02]  /*6b50*/  SYNCS.PHASECHK.TRANS64.TRYWAIT P1, [R54+URZ+0xb0], R0 ;  /* 0x0000b000360075a7 */ /* 0x000e6400080211ff */
[----:B-1----:R-:W-:Y:S05]  /*6b60*/  @!P1 BRA `(.L_x_114) ;  /* 0x0000003000349947 */ /* 0x002fea0003800000 */
.L_x_113:
[----:B------:R-:W-:Y:S05]  /*6b70*/  @!P0 BRA `(.L_x_115) ;  /* 0x0000000000408947 */ /* 0x000fea0003800000 */
[----:B------:R-:W3:Y:S01]  /*6b80*/  LDCU.64 UR8, c[0x4][0x70] ;  /* 0x01000e00ff0877ac */ /* 0x000ee20008000a00 */
[----:B------:R-:W-:Y:S01]  /*6b90*/  MOV R3, 0x0 ;  /* 0x0000000000037802 */ /* 0x000fe20000000f00 */
[----:B------:R-:W-:Y:S02]  /*6ba0*/  HFMA2 R12, -RZ, RZ, 0, 5.9604644775390625e-08 ;  /* 0x00000001ff0c7431 */ /* 0x000fe400000001ff */
[----:B------:R-:W-:Y:S02]  /*6bb0*/  IMAD.MOV.U32 R8, RZ, RZ, 0x192 ;  /* 0x00000192ff087424 */ /* 0x000fe400078e00ff */
[----:B------:R-:W-:Y:S01]  /*6bc0*/  IMAD.MOV.U32 R13, RZ, RZ, RZ ;  /* 0x000000ffff0d7224 */ /* 0x000fe200078e00ff */
[----:B------:R-:W5:Y:S01]  /*6bd0*/  LDCU.64 UR6, c[0x4][0x78] ;  /* 0x01000f00ff0677ac */ /* 0x000f620008000a00 */
[----:B------:R-:W1:Y:S01]  /*6be0*/  LDC.64 R2, c[0x4][R3] ;  /* 0x0100000003027b82 */ /* 0x000e620000000a00 */
[----:B------:R-:W4:Y:S01]  /*6bf0*/  LDCU.64 UR4, c[0x4][0x10] ;  /* 0x01000200ff0477ac */ /* 0x000f220008000a00 */
[----:B---3--:R-:W-:Y:S01]  /*6c00*/  MOV R5, UR9 ;  /* 0x0000000900057c02 */ /* 0x008fe20008000f00 */
[----:B--2---:R-:W-:Y:S01]  /*6c10*/  IMAD.U32 R4, RZ, RZ, UR8 ;  /* 0x00000008ff047e24 */ /* 0x004fe2000f8e00ff */
[----:B-----5:R-:W-:Y:S01]  /*6c20*/  MOV R7, UR7 ;  /* 0x0000000700077c02 */ /* 0x020fe20008000f00 */
[----:B------:R-:W-:Y:S01]  /*6c30*/  IMAD.U32 R6, RZ, RZ, UR6 ;  /* 0x00000006ff067e24 */ /* 0x000fe2000f8e00ff */
[----:B----4-:R-:W-:Y:S01]  /*6c40*/  MOV R11, UR5 ;  /* 0x00000005000b7c02 */ /* 0x010fe20008000f00 */
[----:B------:R-:W-:Y:S02]  /*6c50*/  IMAD.U32 R10, RZ, RZ, UR4 ;  /* 0x00000004ff0a7e24 */ /* 0x000fe4000f8e00ff */
[----:B------:R-:W-:Y:S07]  /*6c60*/  LEPC R20, `(.L_x_115) ;  /* 0x000000001014794e */ /* 0x000fee0000000000 */
[----:B-1----:R-:W-:Y:S05]  /*6c70*/  CALL.ABS.NOINC R2 ;  /* 0x0000000002007343 */ /* 0x002fea0003c00000 */
.L_x_115:
[----:B------:R-:W-:Y:S05]  /*6c80*/  WARPSYNC.ALL ;  /* 0x0000000000007948 */ /* 0x000fea0003800000 */
[----:B------:R-:W-:Y:S01]  /*6c90*/  R2UR UR4, R25 ;  /* 0x00000000190472ca */ /* 0x000fe200000e0000 */
[--C-:B------:R-:W-:Y:S01]  /*6ca0*/  HADD2.F32 R3, -RZ, R28.reuse.H0_H0 ;  /* 0x2000001cff037230 */ /* 0x100fe20000004100 */
[----:B------:R-:W-:Y:S01]  /*6cb0*/  MOV R66, 0x10 ;  /* 0x0000001000427802 */ /* 0x000fe20000000f00 */
[--C-:B------:R-:W-:Y:S01]  /*6cc0*/  HADD2.F32 R20, -RZ, R29.reuse.H0_H0 ;  /* 0x2000001dff147230 */ /* 0x100fe20000004100 */
[----:B------:R-:W-:Y:S01]  /*6cd0*/  LOP3.LUT P6, RZ, R49, 0x40, RZ, 0xc0, !PT ;  /* 0x0000004031ff7812 */ /* 0x000fe200078cc0ff */
[----:B------:R-:W-:Y:S01]  /*6ce0*/  HADD2.F32 R21, -RZ, R29.H1_H1 ;  /* 0x3000001dff157230 */ /* 0x000fe20000004100 */
[----:B------:R-:W-:Y:S01]  /*6cf0*/  ISETP.NE.AND P0, PT, R61, RZ, PT ;  /* 0x000000ff3d00720c */ /* 0x000fe20003f05270 */
[----:B------:R-:W-:Y:S01]  /*6d00*/  BSSY.RECONVERGENT B0, `(.L_x_116) ;  /* 0x0000052000007945 */ /* 0x000fe20003800200 */
[----:B------:R-:W-:Y:S04]  /*6d10*/  SEL R66, R66, 0xfffffff0, !P6 ;  /* 0xfffffff042427807 */ /* 0x000fe80007000000 */
[----:B------:R-:W-:Y:S01]  /*6d20*/  IADD3 R63, PT, PT, R63, R66, RZ ;  /* 0x000000423f3f7210 */ /* 0x000fe20007ffe0ff */
[----:B--2---:R-:W1:Y:S02]  /*6d30*/  LDTM.x16 R4, tmem[UR4] ;  /* 0x00000004000479ee */ /* 0x004e640008240000 */
[C---:B-1--4-:R-:W-:Y:S01]  /*6d40*/  FMUL R0, R24.reuse, R4 ;  /* 0x0000000418007220 */ /* 0x052fe20000400000 */
[----:B------:R-:W-:Y:S02]  /*6d50*/  HADD2.F32 R4, -RZ, R28.H1_H1 ;  /* 0x3000001cff047230 */ /* 0x000fe40000004100 */
[C---:B------:R-:W-:Y:S01]  /*6d60*/  FMUL R2, R24.reuse, R5 ;  /* 0x0000000518027220 */ /* 0x040fe20000400000 */
[C---:B------:R-:W-:Y:S01]  /*6d70*/  FMUL R7, R24.reuse, R7 ;  /* 0x0000000718077220 */ /* 0x040fe20000400000 */
[C---:B------:R-:W-:Y:S01]  /*6d80*/  FFMA R0, R27.reuse, R3, R0 ;  /* 0x000000031b007223 */ /* 0x040fe20000000000 */
[C---:B------:R-:W-:Y:S01]  /*6d90*/  FMUL R3, R24.reuse, R6 ;  /* 0x0000000618037220 */ /* 0x040fe20000400000 */
[C---:B------:R-:W-:Y:S01]  /*6da0*/  FFMA R2, R27.reuse, R4, R2 ;  /* 0x000000041b027223 */ /* 0x040fe20000000002 */
[C---:B------:R-:W-:Y:S01]  /*6db0*/  FMUL R4, R24.reuse, R8 ;  /* 0x0000000818047220 */ /* 0x040fe20000400000 */
[C---:B------:R-:W-:Y:S01]  /*6dc0*/  FMUL R8, R24.reuse, R12 ;  /* 0x0000000c18087220 */ /* 0x040fe20000400000 */
[----:B------:R-:W-:Y:S01]  /*6dd0*/  FMUL R12, R24, R16 ;  /* 0x00000010180c7220 */ /* 0x000fe20000400000 */
[--C-:B------:R-:W-:Y:S01]  /*6de0*/  HADD2.F32 R16, -RZ, R30.reuse.H0_H0 ;  /* 0x2000001eff107230 */ /* 0x100fe20000004100 */
[----:B------:R-:W-:Y:S01]  /*6df0*/  F2FP.F16.F32.PACK_AB R32, R2, R0 ;  /* 0x000000000220723e */ /* 0x000fe200000000ff */
[----:B------:R-:W-:Y:S02]  /*6e00*/  HADD2.F32 R0, -RZ, R30.H1_H1 ;  /* 0x3000001eff007230 */ /* 0x000fe40000004100 */
[C---:B------:R-:W-:Y:S01]  /*6e10*/  FMUL R5, R24.reuse, R9 ;  /* 0x0000000918057220 */ /* 0x040fe20000400000 */
[C---:B------:R-:W-:Y:S01]  /*6e20*/  FFMA R3, R27.reuse, R20, R3 ;  /* 0x000000141b037223 */ /* 0x040fe20000000003 */
[C---:B------:R-:W-:Y:S01]  /*6e30*/  FFMA R7, R27.reuse, R21, R7 ;  /* 0x000000151b077223 */ /* 0x040fe20000000007 */
[--C-:B------:R-:W-:Y:S02]  /*6e40*/  HADD2.F32 R2, -RZ, R31.reuse.H0_H0 ;  /* 0x2000001fff027230 */ /* 0x100fe40000004100 */
[C---:B------:R-:W-:Y:S01]  /*6e50*/  FFMA R4, R27.reuse, R16, R4 ;  /* 0x000000101b047223 */ /* 0x040fe20000000004 */
[C---:B------:R-:W-:Y:S01]  /*6e60*/  FMUL R6, R24.reuse, R10 ;  /* 0x0000000a18067220 */ /* 0x040fe20000400000 */
[C---:B------:R-:W-:Y:S01]  /*6e70*/  FFMA R5, R27.reuse, R0, R5 ;  /* 0x000000001b057223 */ /* 0x040fe20000000005 */
[----:B------:R-:W-:Y:S02]  /*6e80*/  HADD2.F32 R16, -RZ, R31.H1_H1 ;  /* 0x3000001fff107230 */ /* 0x000fe40000004100 */
[C---:B------:R-:W-:Y:S01]  /*6e90*/  FMUL R11, R24.reuse, R11 ;  /* 0x0000000b180b7220 */ /* 0x040fe20000400000 */
[--C-:B------:R-:W-:Y:S02]  /*6ea0*/  HADD2.F32 R0, -RZ, R36.reuse.H0_H0 ;  /* 0x20000024ff007230 */ /* 0x100fe40000004100 */
[----:B------:R-:W-:Y:S01]  /*6eb0*/  FFMA R6, R27, R2, R6 ;  /* 0x000000021b067223 */ /* 0x000fe20000000006 */
[----:B------:R-:W-:Y:S01]  /*6ec0*/  F2FP.F16.F32.PACK_AB R33, R7, R3 ;  /* 0x000000030721723e */ /* 0x000fe200000000ff */
[----:B------:R-:W-:Y:S02]  /*6ed0*/  HADD2.F32 R2, -RZ, R36.H1_H1 ;  /* 0x30000024ff027230 */ /* 0x000fe40000004100 */
[C---:B------:R-:W-:Y:S01]  /*6ee0*/  FFMA R11, R27.reuse, R16, R11 ;  /* 0x000000101b0b7223 */ /* 0x040fe2000000000b */
[C---:B------:R-:W-:Y:S01]  /*6ef0*/  FMUL R9, R24.reuse, R13 ;  /* 0x0000000d18097220 */ /* 0x040fe20000400000 */
[--C-:B------:R-:W-:Y:S02]  /*6f00*/  HADD2.F32 R3, -RZ, R37.reuse.H0_H0 ;  /* 0x20000025ff037230 */ /* 0x100fe40000004100 */
[C---:B------:R-:W-:Y:S01]  /*6f10*/  FFMA R8, R27.reuse, R0, R8 ;  /* 0x000000001b087223 */ /* 0x040fe20000000008 */
[C---:B------:R-:W-:Y:S01]  /*6f20*/  FMUL R10, R24.reuse, R14 ;  /* 0x0000000e180a7220 */ /* 0x040fe20000400000 */
[----:B------:R-:W-:Y:S02]  /*6f30*/  HADD2.F32 R0, -RZ, R37.H1_H1 ;  /* 0x30000025ff007230 */ /* 0x000fe40000004100 */
[C---:B------:R-:W-:Y:S01]  /*6f40*/  FMUL R15, R24.reuse, R15 ;  /* 0x0000000f180f7220 */ /* 0x040fe20000400000 */
[C---:B------:R-:W-:Y:S01]  /*6f50*/  FFMA R9, R27.reuse, R2, R9 ;  /* 0x000000021b097223 */ /* 0x040fe20000000009 */
[----:B------:R-:W-:Y:S01]  /*6f60*/  FFMA R10, R27, R3, R10 ;  /* 0x000000031b0a7223 */ /* 0x000fe2000000000a */
[--C-:B------:R-:W-:Y:S01]  /*6f70*/  HADD2.F32 R2, -RZ, R38.reuse.H0_H0 ;  /* 0x20000026ff027230 */ /* 0x100fe20000004100 */
[----:B------:R-:W-:Y:S01]  /*6f80*/  F2FP.F16.F32.PACK_AB R34, R5, R4 ;  /* 0x000000040522723e */ /* 0x000fe200000000ff */
[----:B------:R-:W-:Y:S02]  /*6f90*/  HADD2.F32 R3, -RZ, R38.H1_H1 ;  /* 0x30000026ff037230 */ /* 0x000fe40000004100 */
[----:B------:R-:W-:Y:S01]  /*6fa0*/  FFMA R15, R27, R0, R15 ;  /* 0x000000001b0f7223 */ /* 0x000fe2000000000f */
[C---:B------:R-:W-:Y:S01]  /*6fb0*/  FMUL R13, R24.reuse, R17 ;  /* 0x00000011180d7220 */ /* 0x040fe20000400000 */
[--C-:B------:R-:W-:Y:S02]  /*6fc0*/  HADD2.F32 R4, -RZ, R39.reuse.H0_H0 ;  /* 0x20000027ff047230 */ /* 0x100fe40000004100 */
[C---:B------:R-:W-:Y:S01]  /*6fd0*/  FMUL R14, R24.reuse, R18 ;  /* 0x00000012180e7220 */ /* 0x040fe20000400000 */
[----:B------:R-:W-:Y:S02]  /*6fe0*/  HADD2.F32 R0, -RZ, R39.H1_H1 ;  /* 0x30000027ff007230 */ /* 0x000fe40000004100 */
[----:B------:R-:W-:Y:S01]  /*6ff0*/  FMUL R19, R24, R19 ;  /* 0x0000001318137220 */ /* 0x000fe20000400000 */
[----:B------:R-:W-:Y:S01]  /*7000*/  F2FP.F16.F32.PACK_AB R35, R11, R6 ;  /* 0x000000060b23723e */ /* 0x000fe200000000ff */
[C---:B------:R-:W-:Y:S01]  /*7010*/  FFMA R12, R27.reuse, R2, R12 ;  /* 0x000000021b0c7223 */ /* 0x040fe2000000000c */
[C---:B------:R-:W-:Y:S01]  /*7020*/  FFMA R13, R27.reuse, R3, R13 ;  /* 0x000000031b0d7223 */ /* 0x040fe2000000000d */
[C---:B------:R-:W-:Y:S01]  /*7030*/  FFMA R14, R27.reuse, R4, R14 ;  /* 0x000000041b0e7223 */ /* 0x040fe2000000000e */
[----:B------:R-:W-:Y:S01]  /*7040*/  FFMA R19, R27, R0, R19 ;  /* 0x000000001b137223 */ /* 0x000fe20000000013 */
[----:B------:R1:W-:Y:S01]  /*7050*/  STS.128 [R57+UR43+0x200], R32 ;  /* 0x0002002039007988 */ /* 0x0003e20008000c2b */
[----:B------:R-:W-:Y:S02]  /*7060*/  F2FP.F16.F32.PACK_AB R8, R9, R8 ;  /* 0x000000080908723e */ /* 0x000fe400000000ff */
[----:B------:R-:W-:Y:S02]  /*7070*/  F2FP.F16.F32.PACK_AB R9, R15, R10 ;  /* 0x0000000a0f09723e */ /* 0x000fe400000000ff */
[----:B------:R-:W-:Y:S02]  /*7080*/  F2FP.F16.F32.PACK_AB R10, R13, R12 ;  /* 0x0000000c0d0a723e */ /* 0x000fe400000000ff */
[----:B------:R-:W-:Y:S05]  /*7090*/  F2FP.F16.F32.PACK_AB R11, R19, R14 ;  /* 0x0000000e130b723e */ /* 0x000fea00000000ff */
[----:B------:R1:W-:Y:S01]  /*70a0*/  STS.128 [R63+0x200], R8 ;  /* 0x000200083f007388 */ /* 0x0003e20000000c00 */
[----:B------:R-:W-:Y:S01]  /*70b0*/  @!PT LDS RZ, [RZ] ;  /* 0x00000000fffff984 */ /* 0x000fe20000000800 */
[----:B------:R-:W-:Y:S01]  /*70c0*/  @!PT LDS RZ, [RZ] ;  /* 0x00000000fffff984 */ /* 0x000fe20000000800 */
[----:B------:R-:W-:Y:S01]  /*70d0*/  @!PT LDS RZ, [RZ] ;  /* 0x00000000fffff984 */ /* 0x000fe20000000800 */
[----:B------:R-:W-:Y:S01]  /*70e0*/  @!PT LDS RZ, [RZ] ;  /* 0x00000000fffff984 */ /* 0x000fe20000000800 */
[----:B------:R2:W-:Y:S07]  /*70f0*/  MEMBAR.ALL.CTA ;  /* 0x0000000000007992 */ /* 0x0005ee0000008000 */
[----:B--2---:R-:W2:Y:S02]  /*7100*/  FENCE.VIEW.ASYNC.S ;  /* 0x00000000000073c6 */ /* 0x004ea40000000000 */
[----:B--2---:R-:W-:Y:S06]  /*7110*/  BAR.SYNC.DEFER_BLOCKING 0x1, 0x80 ;  /* 0x0042000000007b1d */ /* 0x004fec0000010000 */
[----:B------:R-:W-:Y:S05]  /*7120*/  @P0 BRA `(.L_x_117) ;  /* 0x00000000003c0947 */ /* 0x000fea0003800000 */
[----:B------:R-:W2:Y:S01]  /*7130*/  LDCU.64 UR6, c[0x0][0x348] ;  /* 0x00006900ff0677ac */ /* 0x000ea20008000a00 */
[----:B------:R-:W-:Y:S01]  /*7140*/  UIADD3 UR4, UPT, UPT, UR43, 0x200, URZ ;  /* 0x000002002b047890 */ /* 0x000fe2000fffe0ff */
[----:B------:R-:W-:Y:S01]  /*7150*/  UMOV UR51, UR36 ;  /* 0x0000002400337c82 */ /* 0x000fe20008000000 */
[----:B------:R-:W-:Y:S02]  /*7160*/  UIADD3 UR9, UPT, UPT, UR49, 0x40, URZ ;  /* 0x0000004031097890 */ /* 0x000fe4000fffe0ff */
[----:B------:R-:W-:Y:S02]  /*7170*/  UIADD3 UR8, UPT, UPT, UR43, 0xa00, URZ ;  /* 0x00000a002b087890 */ /* 0x000fe4000fffe0ff */
[----:B------:R-:W-:Y:S01]  /*7180*/  MOV R53, UR4 ;  /* 0x0000000400357c02 */ /* 0x000fe20008000f00 */
[----:B------:R-:W-:Y:S01]  /*7190*/  UMOV UR10, UR50 ;  /* 0x00000032000a7c82 */ /* 0x000fe20008000000 */
[----:B------:R-:W-:Y:S02]  /*71a0*/  UMOV UR11, UR36 ;  /* 0x00000024000b7c82 */ /* 0x000fe40008000000 */
[----:B------:R-:W-:Y:S01]  /*71b0*/  R2UR UR48, R53 ;  /* 0x00000000353072ca */ /* 0x000fe200000e0000 */
[----:B--2---:R-:W-:Y:S04]  /*71c0*/  UIADD3 UR4, UP0, UPT, UR6, 0x680, URZ ;  /* 0x0000068006047890 */ /* 0x004fe8000ff1e0ff */
[----:B------:R-:W-:Y:S09]  /*71d0*/  UIADD3.X UR5, UPT, UPT, URZ, UR7, URZ, UP0, !UPT ;  /* 0x00000007ff057290 */ /* 0x000ff200087fe4ff */
[----:B------:R2:W-:Y:S01]  /*71e0*/  UTMASTG.3D [UR48], [UR4] ;  /* 0x00000030040073b5 */ /* 0x0005e20008010000 */
[----:B------:R2:W-:Y:S01]  /*71f0*/  UTMASTG.3D [UR8], [UR4] ;  /* 0x00000008040073b5 */ /* 0x0005e20008010000 */
[----:B------:R0:W-:Y:S01]  /*7200*/  UTMACMDFLUSH ;  /* 0x00000000000079b7 */ /* 0x0001e20000000000 */
[----:B--2---:R-:W-:Y:S04]  /*7210*/  DEPBAR.LE SB0, 0x1 ;  /* 0x000080400000791a */ /* 0x004fe80000000000 */
.L_x_117:
[----:B------:R-:W-:Y:S05]  /*7220*/  BSYNC.RECONVERGENT B0 ;  /* 0x0000000000007941 */ /* 0x000fea0003800200 */
.L_x_116:
[----:B------:R-:W-:Y:S01]  /*7230*/  BAR.SYNC.DEFER_BLOCKING 0x1, 0x80 ;  /* 0x0042000000007b1d */ /* 0x000fe20000010000 */
[----:B------:R-:W-:Y:S01]  /*7240*/  ISETP.NE.AND P1, PT, R62, RZ, PT ;  /* 0x000000ff3e00720c */ /* 0x000fe20003f25270 */
[----:B------:R-:W-:Y:S01]  /*7250*/  UISETP.NE.AND UP0, UPT, UR52, URZ, UPT ;  /* 0x000000ff3400728c */ /* 0x000fe2000bf05270 */
[----:B------:R-:W-:Y:S11]  /*7260*/  LEA R2, R26, UR43, 0x3 ;  /* 0x0000002b1a027c11 */ /* 0x000ff6000f8e18ff */
[----:B------:R-:W-:Y:S01]  /*7270*/  @P1 SHF.L.U32 R3, R60, 0x1f, RZ ;  /* 0x0000001f3c031819 */ /* 0x000fe200000006ff */
[----:B------:R-:W-:Y:S06]  /*7280*/  BRA.U !UP0, `(.L_x_118) ;  /* 0x0000000108247547 */ /* 0x000fec000b800000 */
[----:B------:R-:W-:Y:S01]  /*7290*/  IMAD.U32 R4, RZ, RZ, UR46 ;  /* 0x0000002eff047e24 */ /* 0x000fe2000f8e00ff */
[----:B------:R-:W-:Y:S01]  /*72a0*/  MOV R0, UR47 ;  /* 0x0000002f00007c02 */ /* 0x000fe20008000f00 */
[----:B------:R-:W-:Y:S03]  /*72b0*/  UIADD3 UR4, UPT, UPT, UR46, 0x1, URZ ;  /* 0x000000012e047890 */ /* 0x000fe6000fffe0ff */
[----:B------:R-:W-:Y:S01]  /*72c0*/  @P1 LEA R4, R4, UR43, 0x3 ;  /* 0x0000002b04041c11 */ /* 0x000fe2000f8e18ff */
[----:B------:R-:W-:Y:S04]  /*72d0*/  UISETP.NE.AND UP0, UPT, UR4, 0x4, UPT ;  /* 0x000000040400788c */ /* 0x000fe8000bf05270 */
[----:B------:R-:W-:Y:S01]  /*72e0*/  @P1 VIADD R4, R4, 0x60 ;  /* 0x0000006004041836 */ /* 0x000fe20000000000 */
[----:B------:R-:W-:Y:S04]  /*72f0*/  USEL UR46, UR4, URZ, UP0 ;  /* 0x000000ff042e7287 */ /* 0x000fe80008000000 */
[----:B------:R-:W-:Y:S04]  /*7300*/  @P1 PRMT R0, R0, 0x654, R4 ;  /* 0x0000065400001816 */ /* 0x000fe80000000004 */
[----:B------:R2:W-:Y:S04]  /*7310*/  @P1 SYNCS.ARRIVE.TRANS64.RED.A1T0 RZ, [R0+URZ], RZ ;  /* 0x000000ff00ff19a7 */ /* 0x0005e800081004ff */
.L_x_118:
[----:B------:R-:W3:Y:S01]  /*7320*/  @P1 SYNCS.PHASECHK.TRANS64.TRYWAIT P0, [R2+URZ+0x40], R3 ;  /* 0x00004003020015a7 */ /* 0x000ee200080011ff */
[----:B------:R-:W-:Y:S01]  /*7330*/  BSSY B1, `(.L_x_119) ;  /* 0x0000012000017945 */ /* 0x000fe20003800000 */
[----:B---3--:R-:W-:Y:S03]  /*7340*/  @P1 SEL R64, RZ, 0x1, !P0 ;  /* 0x00000001ff401807 */ /* 0x008fe60004000000 */
[----:B------:R-:W-:Y:S05]  /*7350*/  @!P1 BRA `(.L_x_120) ;  /* 0x00000000003c9947 */ /* 0x000fea0003800000 */
[----:B------:R-:W-:Y:S01]  /*7360*/  ISETP.NE.AND P1, PT, R65, RZ, PT ;  /* 0x000000ff4100720c */ /* 0x000fe20003f25270 */
[----:B------:R-:W-:Y:S01]  /*7370*/  BSSY B0, `(.L_x_121) ;  /* 0x0000009000007945 */ /* 0x000fe20003800000 */
[----:B------:R-:W-:Y:S11]  /*7380*/  ISETP.NE.AND P0, PT, R64, RZ, PT ;  /* 0x000000ff4000720c */ /* 0x000ff60003f05270 */
[----:B------:R-:W-:Y:S05]  /*7390*/  @P1 IMAD R4, R26, 0x1000, R57 ;  /* 0x000010001a041824 */ /* 0x000fea00078e0239 */
[----:B------:R-:W-:Y:S05]  /*73a0*/  @P1 IADD3 R3, PT, PT, R4, UR43, RZ ;  /* 0x0000002b04031c10 */ /* 0x000fea000fffe0ff */
[----:B------:R-:W-:Y:S01]  /*73b0*/  @P1 IMAD.IADD R3, R66, 0x1, R3 ;  /* 0x0000000142031824 */ /* 0x000fe200078e0203 */
[----:B------:R-:W-:Y:S06]  /*73c0*/  @P0 BRA `(.L_x_122) ;  /* 0x00000000000c0947 */ /* 0x000fec0003800000 */
[----:B--2---:R-:W-:Y:S04]  /*73d0*/  SHF.L.U32 R0, R60, 0x1f, RZ ;  /* 0x0000001f3c007819 */ /* 0x004fe800000006ff */
[----:B------:R-:W2:Y:S02]  /*73e0*/  SYNCS.PHASECHK.TRANS64.TRYWAIT P0, [R2+URZ+0x40], R0 ;  /* 0x00004000020075a7 */ /* 0x000ea400080011ff */
[----:B--2---:R-:W-:Y:S05]  /*73f0*/  @!P0 BRA `(.L_x_123) ;  /* 0x0000002800248947 */ /* 0x004fea0003800000 */
.L_x_122:
[----:B------:R-:W-:Y:S05]  /*7400*/  BSYNC B0 ;  /* 0x0000000000007941 */ /* 0x000fea0003800000 */
.L_x_121:
[----:B------:R-:W-:Y:S02]  /*7410*/  ISETP.NE.AND P0, PT, R65, RZ, PT ;  /* 0x000000ff4100720c */ /* 0x000fe40003f05270 */
[----:B------:R-:W-:Y:S11]  /*7420*/  IADD3 R26, PT, PT, R26, 0x1, RZ ;  /* 0x000000011a1a7810 */ /* 0x000ff60007ffe0ff */
[----:B------:R3:W4:Y:S04]  /*7430*/  @P0 LDS.128 R28, [R4+UR43+0x200] ;  /* 0x0002002b041c0984 */ /* 0x0007280008000c00 */
[----:B------:R3:W1:Y:S02]  /*7440*/  @P0 LDS.128 R36, [R3+0x200] ;  /* 0x0002000003240984 */ /* 0x0006640000000c00 */
.L_x_120:
[----:B------:R-:W-:Y:S05]  /*7450*/  BSYNC B1 ;  /* 0x0000000000017941 */ /* 0x000fea0003800000 */
.L_x_119:
[----:B--2---:R-:W-:Y:S05]  /*7460*/  VIADD R0, R25, 0x10 ;  /* 0x0000001019007836 */ /* 0x004fea0000000000 */
[----:B------:R-:W-:Y:S04]  /*7470*/  SHF.R.U32.HI R0, RZ, 0x15, R0 ;  /* 0x00000015ff007819 */ /* 0x000fe80000011600 */
[----:B------:R-:W-:Y:S11]  /*7480*/  LOP3.LUT P0, RZ, R0, 0x3, R51, 0x48, !PT ;  /* 0x0000000300ff7812 */ /* 0x000ff60007804833 */
[----:B------:R-:W-:Y:S02]  /*7490*/  @!UPT UIADD3 URZ, UPT, UPT, URZ, URZ, URZ ;  /* 0x000000fffffff290 */ /* 0x000fe4000fffe0ff */
[----:B------:R-:W-:Y:S05]  /*74a0*/  @!P0 BRA `(.L_x_124) ;  /* 0x0000000000408947 */ /* 0x000fea0003800000 */
[----:B------:R-:W2:Y:S01]  /*74b0*/  LDCU.64 UR8, c[0x4][0x70] ;  /* 0x01000e00ff0877ac */ /* 0x000ea20008000a00 */
[----:B---3--:R-:W-:Y:S01]  /*74c0*/  MOV R3, 0x0 ;  /* 0x0000000000037802 */ /* 0x008fe20000000f00 */
[----:B------:R-:W-:Y:S02]  /*74d0*/  HFMA2 R12, -RZ, RZ, 0, 5.9604644775390625e-08 ;  /* 0x00000001ff0c7431 */ /* 0x000fe400000001ff */
[----:B-1----:R-:W-:Y:S02]  /*74e0*/  IMAD.MOV.U32 R8, RZ, RZ, 0x192 ;  /* 0x00000192ff087424 */ /* 0x002fe400078e00ff */
[----:B------:R-:W-:Y:S01]  /*74f0*/  IMAD.MOV.U32 R13, RZ, RZ, RZ ;  /* 0x000000ffff0d7224 */ /* 0x000fe200078e00ff */
[----:B------:R-:W1:Y:S01]  /*7500*/  LDCU.64 UR6, c[0x4][0x78] ;  /* 0x01000f00ff0677ac */ /* 0x000e620008000a00 */
[----:B------:R-:W3:Y:S01]  /*7510*/  LDC.64 R2, c[0x4][R3] ;  /* 0x0100000003027b82 */ /* 0x000ee20000000a00 */
[----:B------:R-:W5:Y:S01]  /*7520*/  LDCU.64 UR4, c[0x4][0x10] ;  /* 0x01000200ff0477ac */ /* 0x000f620008000a00 */
[----:B--2---:R-:W-:Y:S01]  /*7530*/  MOV R5, UR9 ;  /* 0x0000000900057c02 */ /* 0x004fe20008000f00 */
[----:B------:R-:W-:Y:S01]  /*7540*/  IMAD.U32 R4, RZ, RZ, UR8 ;  /* 0x00000008ff047e24 */ /* 0x000fe2000f8e00ff */
[----:B-1----:R-:W-:Y:S01]  /*7550*/  MOV R7, UR7 ;  /* 0x0000000700077c02 */ /* 0x002fe20008000f00 */
[----:B------:R-:W-:Y:S01]  /*7560*/  IMAD.U32 R6, RZ, RZ, UR6 ;  /* 0x00000006ff067e24 */ /* 0x000fe2000f8e00ff */
[----:B-----5:R-:W-:Y:S01]  /*7570*/  MOV R11, UR5 ;  /* 0x00000005000b7c02 */ /* 0x020fe20008000f00 */
[----:B------:R-:W-:Y:S02]  /*7580*/  IMAD.U32 R10, RZ, RZ, UR4 ;  /* 0x00000004ff0a7e24 */ /* 0x000fe4000f8e00ff */
[----:B------:R-:W-:Y:S07]  /*7590*/  LEPC R20, `(.L_x_124) ;  /* 0x000000001014794e */ /* 0x000fee0000000000 */
[----:B---34-:R-:W-:Y:S05]  /*75a0*/  CALL.ABS.NOINC R2 ;  /* 0x0000000002007343 */ /* 0x018fea0003c00000 */
.L_x_124:
[----:B------:R-:W-:Y:S01]  /*75b0*/  ISETP.NE.AND P6, PT, R62, RZ, PT ;  /* 0x000000ff3e00720c */ /* 0x000fe20003fc5270 */
[----:B------:R-:W-:Y:S05]  /*75c0*/  WARPSYNC.ALL ;  /* 0x0000000000007948 */ /* 0x000fea0003800000 */
[----:B------:R-:W-:Y:S01]  /*75d0*/  R2UR UR4, R25 ;  /* 0x00000000190472ca */ /* 0x000fe200000e0000 */
[----:B---34-:R-:W-:Y:S01]  /*75e0*/  HADD2.F32 R3, -RZ, R28.H0_H0 ;  /* 0x2000001cff037230 */ /* 0x018fe20000004100 */
[----:B------:R-:W-:Y:S01]  /*75f0*/  ISETP.NE.AND P0, PT, R61, RZ, PT ;  /* 0x000000ff3d00720c */ /* 0x000fe20003f05270 */
[----:B------:R-:W-:Y:S01]  /*7600*/  HADD2.F32 R20, -RZ, R30.H0_H0 ;  /* 0x2000001eff147230 */ /* 0x000fe20000004100 */
[----:B------:R-:W-:Y:S09]  /*7610*/  BSSY.RECONVERGENT B0, `(.L_x_125) ;  /* 0x0000058000007945 */ /* 0x000ff20003800200 */
[----:B-1----:R-:W1:Y:S02]  /*7620*/  LDTM.x16 R4, tmem[UR4+0x10] ;  /* 0x00001004000479ee */ /* 0x002e640008240000 */
[C---:B-1----:R-:W-:Y:S01]  /*7630*/  FMUL R0, R24.reuse, R4 ;  /* 0x0000000418007220 */ /* 0x042fe20000400000 */
[----:B------:R-:W-:Y:S02]  /*7640*/  HADD2.F32 R4, -RZ, R28.H1_H1 ;  /* 0x3000001cff047230 */ /* 0x000fe40000004100 */
[C---:B------:R-:W-:Y:S01]  /*7650*/  FMUL R2, R24.reuse, R5 ;  /* 0x0000000518027220 */ /* 0x040fe20000400000 */
[--C-:B------:R-:W-:Y:S02]  /*7660*/  HADD2.F32 R5, -RZ, R29.reuse.H0_H0 ;  /* 0x2000001dff057230 */ /* 0x100fe40000004100 */
[C---:B------:R-:W-:Y:S01]  /*7670*/  FFMA R0, R27.reuse, R3, R0 ;  /* 0x000000031b007223 */ /* 0x040fe20000000000 */
[C---:B------:R-:W-:Y:S01]  /*7680*/  FMUL R3, R24.reuse, R6 ;  /* 0x0000000618037220 */ /* 0x040fe20000400000 */
[----:B------:R-:W-:Y:S02]  /*7690*/  HADD2.F32 R6, -RZ, R29.H1_H1 ;  /* 0x3000001dff067230 */ /* 0x000fe40000004100 */
[C---:B------:R-:W-:Y:S01]  /*76a0*/  FFMA R2, R27.reuse, R4, R2 ;  /* 0x000000041b027223 */ /* 0x040fe20000000002 */
[C---:B------:R-:W-:Y:S01]  /*76b0*/  FMUL R7, R24.reuse, R7 ;  /* 0x0000000718077220 */ /* 0x040fe20000400000 */
[C---:B------:R-:W-:Y:S01]  /*76c0*/  FFMA R3, R27.reuse, R5, R3 ;  /* 0x000000051b037223 */ /* 0x040fe20000000003 */
[C---:B------:R-:W-:Y:S01]  /*76d0*/  FMUL R4, R24.reuse, R8 ;  /* 0x0000000818047220 */ /* 0x040fe20000400000 */
[----:B------:R-:W-:Y:S01]  /*76e0*/  FMUL R5, R24, R9 ;  /* 0x0000000918057220 */ /* 0x000fe20000400000 */
[----:B------:R-:W-:Y:S01]  /*76f0*/  F2FP.F16.F32.PACK_AB R32, R2, R0 ;  /* 0x000000000220723e */ /* 0x000fe200000000ff */
[C---:B------:R-:W-:Y:S01]  /*7700*/  FFMA R7, R27.reuse, R6, R7 ;  /* 0x000000061b077223 */ /* 0x040fe20000000007 */
[----:B------:R-:W-:Y:S02]  /*7710*/  HADD2.F32 R0, -RZ, R30.H1_H1 ;  /* 0x3000001eff007230 */ /* 0x000fe40000004100 */
[----:B------:R-:W-:Y:S01]  /*7720*/  FFMA R4, R27, R20, R4 ;  /* 0x000000141b047223 */ /* 0x000fe20000000004 */
[--C-:B------:R-:W-:Y:S02]  /*7730*/  HADD2.F32 R2, -RZ, R31.reuse.H0_H0 ;  /* 0x2000001fff027230 */ /* 0x100fe40000004100 */
[C---:B------:R-:W-:Y:S01]  /*7740*/  FMUL R6, R24.reuse, R10 ;  /* 0x0000000a18067220 */ /* 0x040fe20000400000 */
[----:B------:R-:W-:Y:S01]  /*7750*/  F2FP.F16.F32.PACK_AB R33, R7, R3 ;  /* 0x000000030721723e */ /* 0x000fe200000000ff */
[----:B------:R-:W-:Y:S02]  /*7760*/  HADD2.F32 R3, -RZ, R31.H1_H1 ;  /* 0x3000001fff037230 */ /* 0x000fe40000004100 */
[C---:B------:R-:W-:Y:S01]  /*7770*/  FFMA R5, R27.reuse, R0, R5 ;  /* 0x000000001b057223 */ /* 0x040fe20000000005 */
[C---:B------:R-:W-:Y:S01]  /*7780*/  FMUL R11, R24.reuse, R11 ;  /* 0x0000000b180b7220 */ /* 0x040fe20000400000 */
[--C-:B------:R-:W-:Y:S02]  /*7790*/  HADD2.F32 R7, -RZ, R36.reuse.H0_H0 ;  /* 0x20000024ff077230 */ /* 0x100fe40000004100 */
[C---:B------:R-:W-:Y:S01]  /*77a0*/  FMUL R8, R24.reuse, R12 ;  /* 0x0000000c18087220 */ /* 0x040fe20000400000 */
[----:B------:R-:W-:Y:S02]  /*77b0*/  HADD2.F32 R0, -RZ, R36.H1_H1 ;  /* 0x30000024ff007230 */ /* 0x000fe40000004100 */
[C---:B------:R-:W-:Y:S01]  /*77c0*/  FMUL R9, R24.reuse, R13 ;  /* 0x0000000d18097220 */ /* 0x040fe20000400000 */
[C---:B------:R-:W-:Y:S01]  /*77d0*/  FFMA R6, R27.reuse, R2, R6 ;  /* 0x000000021b067223 */ /* 0x040fe20000000006 */
[C---:B------:R-:W-:Y:S01]  /*77e0*/  FFMA R11, R27.reuse, R3, R11 ;  /* 0x000000031b0b7223 */ /* 0x040fe2000000000b */
[C---:B------:R-:W-:Y:S01]  /*77f0*/  FFMA R8, R27.reuse, R7, R8 ;  /* 0x000000071b087223 */ /* 0x040fe20000000008 */
[C---:B------:R-:W-:Y:S01]  /*7800*/  FFMA R9, R27.reuse, R0, R9 ;  /* 0x000000001b097223 */ /* 0x040fe20000000009 */
[--C-:B------:R-:W-:Y:S02]  /*7810*/  HADD2.F32 R2, -RZ, R37.reuse.H0_H0 ;  /* 0x20000025ff027230 */ /* 0x100fe40000004100 */
[C---:B------:R-:W-:Y:S01]  /*7820*/  FMUL R10, R24.reuse, R14 ;  /* 0x0000000e180a7220 */ /* 0x040fe20000400000 */
[----:B------:R-:W-:Y:S02]  /*7830*/  HADD2.F32 R0, -RZ, R37.H1_H1 ;  /* 0x30000025ff007230 */ /* 0x000fe40000004100 */
[C---:B------:R-:W-:Y:S01]  /*7840*/  FMUL R15, R24.reuse, R15 ;  /* 0x0000000f180f7220 */ /* 0x040fe20000400000 */
[C---:B------:R-:W-:Y:S01]  /*7850*/  FMUL R12, R24.reuse, R16 ;  /* 0x00000010180c7220 */ /* 0x040fe20000400000 */
[C---:B------:R-:W-:Y:S01]  /*7860*/  FFMA R10, R27.reuse, R2, R10 ;  /* 0x000000021b0a7223 */ /* 0x040fe2000000000a */
[--C-:B------:R-:W-:Y:S02]  /*7870*/  HADD2.F32 R2, -RZ, R38.reuse.H0_H0 ;  /* 0x20000026ff027230 */ /* 0x100fe40000004100 */
[----:B------:R-:W-:Y:S01]  /*7880*/  FFMA R15, R27, R0, R15 ;  /* 0x000000001b0f7223 */ /* 0x000fe2000000000f */
[----:B------:R-:W-:Y:S01]  /*7890*/  HADD2.F32 R0, -RZ, R38.H1_H1 ;  /* 0x30000026ff007230 */ /* 0x000fe20000004100 */
[----:B------:R-:W-:Y:S01]  /*78a0*/  F2FP.F16.F32.PACK_AB R34, R5, R4 ;  /* 0x000000040522723e */ /* 0x000fe200000000ff */
        /* <DEDUP_REMOVED lines=14> */
[----:B------:R-:W-:Y:S02]  /*7990*/  F2FP.F16.F32.PACK_AB R11, R19, R14 ;  /* 0x0000000e130b723e */ /* 0x000fe400000000ff */
[----:B------:R-:W-:Y:S02]  /*79a0*/  MOV R2, UR46 ;  /* 0x0000002e00027c02 */ /* 0x000fe40008000f00 */
[----:B------:R-:W-:Y:S01]  /*79b0*/  MOV R0, UR47 ;  /* 0x0000002f00007c02 */ /* 0x000fe20008000f00 */
[----:B------:R1:W-:Y:S01]  /*79c0*/  STS.128 [R63+0x1200], R8 ;  /* 0x001200083f007388 */ /* 0x0003e20000000c00 */
[----:B------:R-:W-:Y:S02]  /*79d0*/  @P6 LEA R2, R2, UR43, 0x3 ;  /* 0x0000002b02026c11 */ /* 0x000fe4000f8e18ff */
[----:B------:R-:W-:Y:S02]  /*79e0*/  @P6 SHF.L.U32 R3, R60, 0x1f, RZ ;  /* 0x0000001f3c036819 */ /* 0x000fe400000006ff */
[----:B------:R-:W-:Y:S01]  /*79f0*/  @P6 IADD3 R2, PT, PT, R2, 0x60, RZ ;  /* 0x0000006002026810 */ /* 0x000fe20007ffe0ff */
[----:B------:R-:W-:Y:S01]  /*7a00*/  @!PT LDS RZ, [RZ] ;  /* 0x00000000fffff984 */ /* 0x000fe20000000800 */
[----:B------:R-:W-:Y:S01]  /*7a10*/  @!PT LDS RZ, [RZ] ;  /* 0x00000000fffff984 */ /* 0x000fe20000000800 */
[----:B------:R-:W-:Y:S01]  /*7a20*/  @!PT LDS RZ, [RZ] ;  /* 0x00000000fffff984 */ /* 0x000fe20000000800 */
[----:B------:R-:W-:Y:S01]  /*7a30*/  @!PT LDS RZ, [RZ] ;  /* 0x00000000fffff984 */ /* 0x000fe20000000800 */
[----:B------:R2:W-:Y:S06]  /*7a40*/  MEMBAR.ALL.CTA ;  /* 0x0000000000007992 */ /* 0x0005ec0000008000 */
[----:B--2---:R-:W2:Y:S01]  /*7a50*/  FENCE.VIEW.ASYNC.S ;  /* 0x00000000000073c6 */ /* 0x004ea20000000000 */
[----:B------:R-:W-:Y:S02]  /*7a60*/  @P6 PRMT R0, R0, 0x654, R2 ;  /* 0x0000065400006816 */ /* 0x000fe40000000002 */
[----:B------:R-:W-:Y:S01]  /*7a70*/  LEA R2, R26, UR43, 0x3 ;  /* 0x0000002b1a027c11 */ /* 0x000fe2000f8e18ff */
[----:B--2---:R-:W-:Y:S06]  /*7a80*/  BAR.SYNC.DEFER_BLOCKING 0x1, 0x80 ;  /* 0x0042000000007b1d */ /* 0x004fec0000010000 */
[----:B------:R-:W-:Y:S05]  /*7a90*/  @P0 BRA `(.L_x_126) ;  /* 0x00000000003c0947 */ /* 0x000fea0003800000 */
[----:B------:R-:W2:Y:S01]  /*7aa0*/  LDCU.64 UR6, c[0x0][0x348] ;  /* 0x00006900ff0677ac */ /* 0x000ea20008000a00 */
[----:B------:R-:W-:Y:S02]  /*7ab0*/  UIADD3 UR13, UPT, UPT, UR49, 0x10, URZ ;  /* 0x00000010310d7890 */ /* 0x000fe4000fffe0ff */
[----:B------:R-:W-:Y:S01]  /*7ac0*/  UIADD3 UR12, UPT, UPT, UR43, 0x1200, URZ ;  /* 0x000012002b0c7890 */ /* 0x000fe2000fffe0ff */
[----:B------:R-:W-:Y:S01]  /*7ad0*/  UMOV UR14, UR50 ;  /* 0x00000032000e7c82 */ /* 0x000fe20008000000 */
[----:B------:R-:W-:Y:S01]  /*7ae0*/  UMOV UR15, UR36 ;  /* 0x00000024000f7c82 */ /* 0x000fe20008000000 */
[----:B------:R-:W-:Y:S02]  /*7af0*/  UIADD3 UR9, UPT, UPT, UR49, 0x50, URZ ;  /* 0x0000005031097890 */ /* 0x000fe4000fffe0ff */
[----:B------:R-:W-:Y:S01]  /*7b00*/  UIADD3 UR8, UPT, UPT, UR43, 0x1a00, URZ ;  /* 0x00001a002b087890 */ /* 0x000fe2000fffe0ff */
[----:B------:R-:W-:Y:S01]  /*7b10*/  UMOV UR10, UR50 ;  /* 0x00000032000a7c82 */ /* 0x000fe20008000000 */
[----:B------:R-:W-:Y:S01]  /*7b20*/  UMOV UR11, UR36 ;  /* 0x00000024000b7c82 */ /* 0x000fe20008000000 */
[----:B--2---:R-:W-:Y:S04]  /*7b30*/  UIADD3 UR4, UP0, UPT, UR6, 0x680, URZ ;  /* 0x0000068006047890 */ /* 0x004fe8000ff1e0ff */
[----:B------:R-:W-:Y:S09]  /*7b40*/  UIADD3.X UR5, UPT, UPT, URZ, UR7, URZ, UP0, !UPT ;  /* 0x00000007ff057290 */ /* 0x000ff200087fe4ff */
[----:B------:R2:W-:Y:S01]  /*7b50*/  UTMASTG.3D [UR12], [UR4] ;  /* 0x0000000c040073b5 */ /* 0x0005e20008010000 */
[----:B------:R2:W-:Y:S01]  /*7b60*/  UTMASTG.3D [UR8], [UR4] ;  /* 0x00000008040073b5 */ /* 0x0005e20008010000 */
[----:B------:R0:W-:Y:S01]  /*7b70*/  UTMACMDFLUSH ;  /* 0x00000000000079b7 */ /* 0x0001e20000000000 */
[----:B--2---:R-:W-:Y:S04]  /*7b80*/  DEPBAR.LE SB0, 0x1 ;  /* 0x000080400000791a */ /* 0x004fe80000000000 */
.L_x_126:
[----:B------:R-:W-:Y:S05]  /*7b90*/  BSYNC.RECONVERGENT B0 ;  /* 0x0000000000007941 */ /* 0x000fea0003800200 */
.L_x_125:
[----:B------:R-:W-:Y:S01]  /*7ba0*/  BAR.SYNC.DEFER_BLOCKING 0x1, 0x80 ;  /* 0x0042000000007b1d */ /* 0x000fe20000010000 */
[----:B------:R-:W-:Y:S04]  /*7bb0*/  UIADD3 UR4, UPT, UPT, UR46, 0x1, URZ ;  /* 0x000000012e047890 */ /* 0x000fe8000fffe0ff */
[----:B------:R-:W-:Y:S04]  /*7bc0*/  UISETP.NE.AND UP0, UPT, UR4, 0x4, UPT ;  /* 0x000000040400788c */ /* 0x000fe8000bf05270 */
[----:B------:R-:W-:Y:S01]  /*7bd0*/  USEL UR44, UR4, URZ, UP0 ;  /* 0x000000ff042c7287 */ /* 0x000fe20008000000 */
[----:B------:R2:W-:Y:S01]  /*7be0*/  @P6 SYNCS.ARRIVE.TRANS64.RED.A1T0 RZ, [R0+URZ], RZ ;  /* 0x000000ff00ff69a7 */ /* 0x0005e200081004ff */
[----:B------:R-:W-:Y:S01]  /*7bf0*/  BSSY B1, `(.L_x_127) ;  /* 0x0000013000017945 */ /* 0x000fe20003800000 */
[----:B------:R-:W3:Y:S02]  /*7c00*/  @P6 SYNCS.PHASECHK.TRANS64.TRYWAIT P0, [R2+URZ+0x40], R3 ;  /* 0x00004003020065a7 */ /* 0x000ee400080011ff */
[----:B---3--:R-:W-:Y:S01]  /*7c10*/  @P6 SEL R64, RZ, 0x1, !P0 ;  /* 0x00000001ff406807 */ /* 0x008fe20004000000 */
[----:B--2---:R-:W-:Y:S06]  /*7c20*/  @!P6 BRA `(.L_x_128) ;  /* 0x00000000003ce947 */ /* 0x004fec0003800000 */
[----:B------:R-:W-:Y:S01]  /*7c30*/  ISETP.NE.AND P1, PT, R65, RZ, PT ;  /* 0x000000ff4100720c */ /* 0x000fe20003f25270 */
[----:B------:R-:W-:Y:S01]  /*7c40*/  BSSY B0, `(.L_x_129) ;  /* 0x0000009000007945 */ /* 0x000fe20003800000 */
[----:B------:R-:W-:Y:S11]  /*7c50*/  ISETP.NE.AND P0, PT, R64, RZ, PT ;  /* 0x000000ff4000720c */ /* 0x000ff60003f05270 */
[----:B------:R-:W-:Y:S05]  /*7c60*/  @P1 IMAD R3, R26, 0x1000, R57 ;  /* 0x000010001a031824 */ /* 0x000fea00078e0239 */
[----:B------:R-:W-:Y:S05]  /*7c70*/  @P1 IADD3 R0, PT, PT, R3, UR43, RZ ;  /* 0x0000002b03001c10 */ /* 0x000fea000fffe0ff */
[----:B------:R-:W-:Y:S01]  /*7c80*/  @P1 IMAD.IADD R0, R66, 0x1, R0 ;  /* 0x0000000142001824 */ /* 0x000fe200078e0200 */
[----:B------:R-:W-:Y:S06]  /*7c90*/  @P0 BRA `(.L_x_130) ;  /* 0x00000000000c0947 */ /* 0x000fec0003800000 */
[----:B------:R-:W-:Y:S04]  /*7ca0*/  SHF.L.U32 R4, R60, 0x1f, RZ ;  /* 0x0000001f3c047819 */ /* 0x000fe800000006ff */
[----:B------:R-:W2:Y:S02]  /*7cb0*/  SYNCS.PHASECHK.TRANS64.TRYWAIT P0, [R2+URZ+0x40], R4 ;  /* 0x00004004020075a7 */ /* 0x000ea400080011ff */
[----:B--2---:R-:W-:Y:S05]  /*7cc0*/  @!P0 BRA `(.L_x_131) ;  /* 0x0000002000048947 */ /* 0x004fea0003800000 */
.L_x_130:
[----:B------:R-:W-:Y:S05]  /*7cd0*/  BSYNC B0 ;  /* 0x0000000000007941 */ /* 0x000fea0003800000 */
.L_x_129:
[----:B------:R-:W-:Y:S02]  /*7ce0*/  ISETP.NE.AND P0, PT, R65, RZ, PT ;  /* 0x000000ff4100720c */ /* 0x000fe40003f05270 */
[----:B------:R-:W-:Y:S11]  /*7cf0*/  IADD3 R26, PT, PT, R26, 0x1, RZ ;  /* 0x000000011a1a7810 */ /* 0x000ff60007ffe0ff */
[----:B------:R3:W4:Y:S04]  /*7d00*/  @P0 LDS.128 R28, [R3+UR43+0x200] ;  /* 0x0002002b031c0984 */ /* 0x0007280008000c00 */
[----:B------:R3:W1:Y:S02]  /*7d10*/  @P0 LDS.128 R36, [R0+0x200] ;  /* 0x0002000000240984 */ /* 0x0006640000000c00 */
.L_x_128:
[----:B------:R-:W-:Y:S05]  /*7d20*/  BSYNC B1 ;  /* 0x0000000000017941 */ /* 0x000fea0003800000 */
.L_x_127:
[----:B---3--:R-:W-:Y:S05]  /*7d30*/  VIADD R0, R25, 0x20 ;  /* 0x0000002019007836 */ /* 0x008fea0000000000 */
[----:B------:R-:W-:Y:S04]  /*7d40*/  SHF.R.U32.HI R0, RZ, 0x15, R0 ;  /* 0x00000015ff007819 */ /* 0x000fe80000011600 */
[----:B------:R-:W-:Y:S11]  /*7d50*/  LOP3.LUT P0, RZ, R0, 0x3, R51, 0x48, !PT ;  /* 0x0000000300ff7812 */ /* 0x000ff60007804833 */
[----:B------:R-:W-:Y:S02]  /*7d60*/  @!UPT UIADD3 URZ, UPT, UPT, URZ, URZ, URZ ;  /* 0x000000fffffff290 */ /* 0x000fe4000fffe0ff */
[----:B------:R-:W-:Y:S05]  /*7d70*/  @!P0 BRA `(.L_x_132) ;  /* 0x0000000000408947 */ /* 0x000fea0003800000 */
[----:B------:R-:W3:Y:S01]  /*7d80*/  LDCU.64 UR8, c[0x4][0x70] ;  /* 0x01000e00ff0877ac */ /* 0x000ee20008000a00 */
[----:B------:R-:W-:Y:S01]  /*7d90*/  MOV R3, 0x0 ;  /* 0x0000000000037802 */ /* 0x000fe20000000f00 */
[----:B------:R-:W-:Y:S02]  /*7da0*/  HFMA2 R12, -RZ, RZ, 0, 5.9604644775390625e-08 ;  /* 0x00000001ff0c7431 */ /* 0x000fe400000001ff */
[----:B-1----:R-:W-:Y:S02]  /*7db0*/  IMAD.MOV.U32 R8, RZ, RZ, 0x192 ;  /* 0x00000192ff087424 */ /* 0x002fe400078e00ff */
[----:B------:R-:W-:Y:S01]  /*7dc0*/  IMAD.MOV.U32 R13, RZ, RZ, RZ ;  /* 0x000000ffff0d7224 */ /* 0x000fe200078e00ff */
[----:B------:R-:W1:Y:S01]  /*7dd0*/  LDCU.64 UR6, c[0x4][0x78] ;  /* 0x01000f00ff0677ac */ /* 0x000e620008000a00 */
[----:B--2---:R-:W2:Y:S01]  /*7de0*/  LDC.64 R2, c[0x4][R3] ;  /* 0x0100000003027b82 */ /* 0x004ea20000000a00 */
[----:B------:R-:W5:Y:S01]  /*7df0*/  LDCU.64 UR4, c[0x4][0x10] ;  /* 0x01000200ff0477ac */ /* 0x000f620008000a00 */
[----:B---3--:R-:W-:Y:S01]  /*7e00*/  MOV R5, UR9 ;  /* 0x0000000900057c02 */ /* 0x008fe20008000f00 */
[----:B------:R-:W-:Y:S01]  /*7e10*/  IMAD.U32 R4, RZ, RZ, UR8 ;  /* 0x00000008ff047e24 */ /* 0x000fe2000f8e00ff */
[----:B-1----:R-:W-:Y:S01]  /*7e20*/  MOV R7, UR7 ;  /* 0x0000000700077c02 */ /* 0x002fe20008000f00 */
[----:B------:R-:W-:Y:S01]  /*7e30*/  IMAD.U32 R6, RZ, RZ, UR6 ;  /* 0x00000006ff067e24 */ /* 0x000fe2000f8e00ff */
[----:B-----5:R-:W-:Y:S01]  /*7e40*/  MOV R11, UR5 ;  /* 0x00000005000b7c02 */ /* 0x020fe20008000f00 */
[----:B------:R-:W-:Y:S02]  /*7e50*/  IMAD.U32 R10, RZ, RZ, UR4 ;  /* 0x00000004ff0a7e24 */ /* 0x000fe4000f8e00ff */
[----:B------:R-:W-:Y:S07]  /*7e60*/  LEPC R20, `(.L_x_132) ;  /* 0x000000001014794e */ /* 0x000fee0000000000 */
[----:B--2-4-:R-:W-:Y:S05]  /*7e70*/  CALL.ABS.NOINC R2 ;  /* 0x0000000002007343 */ /* 0x014fea0003c00000 */
.L_x_132:
[----:B------:R-:W-:Y:S01]  /*7e80*/  ISETP.NE.AND P6, PT, R62, RZ, PT ;  /* 0x000000ff3e00720c */ /* 0x000fe20003fc5270 */
[----:B------:R-:W-:Y:S05]  /*7e90*/  WARPSYNC.ALL ;  /* 0x0000000000007948 */ /* 0x000fea0003800000 */
[----:B------:R-:W-:Y:S01]  /*7ea0*/  R2UR UR4, R25 ;  /* 0x00000000190472ca */ /* 0x000fe200000e0000 */
[----:B----4-:R-:W-:Y:S01]  /*7eb0*/  HADD2.F32 R3, -RZ, R28.H0_H0 ;  /* 0x2000001cff037230 */ /* 0x010fe20000004100 */
[----:B------:R-:W-:Y:S01]  /*7ec0*/  ISETP.NE.AND P0, PT, R61, RZ, PT ;  /* 0x000000ff3d00720c */ /* 0x000fe20003f05270 */
[----:B------:R-:W-:Y:S01]  /*7ed0*/  HADD2.F32 R20, -RZ, R30.H0_H0 ;  /* 0x2000001eff147230 */ /* 0x000fe20000004100 */
[----:B------:R-:W-:Y:S09]  /*7ee0*/  BSSY.RECONVERGENT B0, `(.L_x_133) ;  /* 0x0000058000007945 */ /* 0x000ff20003800200 */
[----:B-12---:R-:W1:Y:S02]  /*7ef0*/  LDTM.x16 R4, tmem[UR4+0x20] ;  /* 0x00002004000479ee */ /* 0x006e640008240000 */
        /* <DEDUP_REMOVED lines=59> */
[----:B------:R-:W-:Y:S02]  /*82b0*/  LEA R3, R26, UR43, 0x3 ;  /* 0x0000002b1a037c11 */ /* 0x000fe4000f8e18ff */
        /* <DEDUP_REMOVED lines=8> */
[----:B------:R-:W-:Y:S01]  /*8340*/  @P6 SHF.L.U32 R2, R60, 0x1f, RZ ;  /* 0x0000001f3c026819 */ /* 0x000fe200000006ff */
        /* <DEDUP_REMOVED lines=17> */
.L_x_134:
[----:B------:R-:W-:Y:S05]  /*8460*/  BSYNC.RECONVERGENT B0 ;  /* 0x0000000000007941 */ /* 0x000fea0003800200 */
.L_x_133:
        /* <DEDUP_REMOVED lines=19> */
.L_x_138:
[----:B------:R-:W-:Y:S05]  /*85a0*/  BSYNC B0 ;  /* 0x0000000000007941 */ /* 0x000fea0003800000 */
.L_x_137:
[----:B------:R-:W-:Y:S11]  /*85b0*/  ISETP.NE.AND P0, PT, R65, RZ, PT ;  /* 0x000000ff4100720c */ /* 0x000ff60003f05270 */
[----:B------:R-:W-:Y:S02]  /*85c0*/  @!UPT UIADD3 URZ, UPT, UPT, URZ, URZ, URZ ;  /* 0x000000fffffff290 */ /* 0x000fe4000fffe0ff */
[----:B------:R3:W4:Y:S04]  /*85d0*/  @P0 LDS.128 R28, [R26+UR43+0x200] ;  /* 0x0002002b1a1c0984 */ /* 0x0007280008000c00 */
[----:B------:R3:W1:Y:S02]  /*85e0*/  @P0 LDS.128 R36, [R66+0x200] ;  /* 0x0002000042240984 */ /* 0x0006640000000c00 */
.L_x_136:
[----:B------:R-:W-:Y:S05]  /*85f0*/  BSYNC B1 ;  /* 0x0000000000017941 */ /* 0x000fea0003800000 */
.L_x_135:
[----:B--2---:R-:W-:Y:S05]  /*8600*/  VIADD R0, R25, 0x30 ;  /* 0x0000003019007836 */ /* 0x004fea0000000000 */
[----:B------:R-:W-:Y:S04]  /*8610*/  SHF.R.U32.HI R0, RZ, 0x15, R0 ;  /* 0x00000015ff007819 */ /* 0x000fe80000011600 */
[----:B------:R-:W-:Y:S11]  /*8620*/  LOP3.LUT P0, RZ, R0, 0x3, R51, 0x48, !PT ;  /* 0x0000000300ff7812 */ /* 0x000ff60007804833 */
[----:B------:R-:W-:Y:S02]  /*8630*/  @!UPT UIADD3 URZ, UPT, UPT, URZ, URZ, URZ ;  /* 0x000000fffffff290 */ /* 0x000fe4000fffe0ff */
[----:B------:R-:W-:Y:S05]  /*8640*/  @!P0 BRA `(.L_x_140) ;  /* 0x0000000000408947 */ /* 0x000fea0003800000 */
[----:B------:R-:W2:Y:S01]  /*8650*/  LDCU.64 UR8, c[0x4][0x70] ;  /* 0x01000e00ff0877ac */ /* 0x000ea20008000a00 */
[----:B------:R-:W-:Y:S01]  /*8660*/  MOV R3, 0x0 ;  /* 0x0000000000037802 */ /* 0x000fe20000000f00 */
        /* <DEDUP_REMOVED lines=14> */
.L_x_140:
[----:B------:R-:W-:Y:S01]  /*8750*/  ISETP.NE.AND P0, PT, R61, RZ, PT ;  /* 0x000000ff3d00720c */ /* 0x000fe20003f05270 */
[----:B------:R-:W-:Y:S05]  /*8760*/  WARPSYNC.ALL ;  /* 0x0000000000007948 */ /* 0x000fea0003800000 */
[----:B------:R-:W-:Y:S01]  /*8770*/  R2UR UR4, R25 ;  /* 0x00000000190472ca */ /* 0x000fe200000e0000 */
[--C-:B----4-:R-:W-:Y:S01]  /*8780*/  HADD2.F32 R20, -RZ, R28.reuse.H0_H0 ;  /* 0x2000001cff147230 */ /* 0x110fe20000004100 */
[----:B------:R-:W-:Y:S01]  /*8790*/  IADD3 R54, PT, PT, R54, 0xd0, RZ ;  /* 0x000000d036367810 */ /* 0x000fe20007ffe0ff */
[----:B------:R-:W-:Y:S01]  /*87a0*/  HADD2.F32 R21, -RZ, R28.H1_H1 ;  /* 0x3000001cff157230 */ /* 0x000fe20000004100 */
[----:B------:R-:W-:Y:S01]  /*87b0*/  BSSY.RECONVERGENT B0, `(.L_x_141) ;  /* 0x0000054000007945 */ /* 0x000fe20003800200 */
[--C-:B------:R-:W-:Y:S01]  /*87c0*/  HADD2.F32 R25, -RZ, R29.reuse.H0_H0 ;  /* 0x2000001dff197230 */ /* 0x100fe20000004100 */
[----:B------:R-:W-:Y:S01]  /*87d0*/  LOP3.LUT R54, R54, 0xfefffff8, RZ, 0xc0, !PT ;  /* 0xfefffff836367812 */ /* 0x000fe200078ec0ff */
[----:B---3--:R-:W-:Y:S02]  /*87e0*/  HADD2.F32 R26, -RZ, R29.H1_H1 ;  /* 0x3000001dff1a7230 */ /* 0x008fe40000004100 */
[--C-:B------:R-:W-:Y:S02]  /*87f0*/  HADD2.F32 R28, -RZ, R30.reuse.H0_H0 ;  /* 0x2000001eff1c7230 */ /* 0x100fe40000004100 */
[----:B------:R-:W-:Y:S02]  /*8800*/  HADD2.F32 R29, -RZ, R30.H1_H1 ;  /* 0x3000001eff1d7230 */ /* 0x000fe40000004100 */
[----:B-1----:R-:W1:Y:S01]  /*8810*/  LDTM.x16 R4, tmem[UR4+0x30] ;  /* 0x00003004000479ee */ /* 0x002e620008240000 */
[----:B------:R-:W-:Y:S01]  /*8820*/  NOP ;  /* 0x0000000000007918 */ /* 0x000fe20000000000 */
[----:B-1----:R1:W-:Y:S01]  /*8830*/  SYNCS.ARRIVE.TRANS64.RED.A1T0 RZ, [R54+URZ], RZ ;  /* 0x000000ff36ff79a7 */ /* 0x0023e200081004ff */
[--C-:B------:R-:W-:Y:S02]  /*8840*/  HADD2.F32 R30, -RZ, R31.reuse.H0_H0 ;  /* 0x2000001fff1e7230 */ /* 0x100fe40000004100 */
[----:B------:R-:W-:Y:S02]  /*8850*/  HADD2.F32 R31, -RZ, R31.H1_H1 ;  /* 0x3000001fff1f7230 */ /* 0x000fe40000004100 */
        /* <DEDUP_REMOVED lines=8> */
[C---:B------:R-:W-:Y:S01]  /*88e0*/  FMUL R4, R24.reuse, R4 ;  /* 0x0000000418047220 */ /* 0x040fe20000400000 */
[C---:B------:R-:W-:Y:S01]  /*88f0*/  FMUL R5, R24.reuse, R5 ;  /* 0x0000000518057220 */ /* 0x040fe20000400000 */
[C---:B------:R-:W-:Y:S01]  /*8900*/  FMUL R6, R24.reuse, R6 ;  /* 0x0000000618067220 */ /* 0x040fe20000400000 */
[C---:B------:R-:W-:Y:S01]  /*8910*/  FMUL R7, R24.reuse, R7 ;  /* 0x0000000718077220 */ /* 0x040fe20000400000 */
[C---:B------:R-:W-:Y:S01]  /*8920*/  FFMA R4, R27.reuse, R20, R4 ;  /* 0x000000141b047223 */ /* 0x040fe20000000004 */
        /* <DEDUP_REMOVED lines=15> */
[C---:B------:R-:W-:Y:S01]  /*8a20*/  FMUL R12, R24.reuse, R16 ;  /* 0x00000010180c7220 */ /* 0x040fe20000400000 */
[C---:B------:R-:W-:Y:S01]  /*8a30*/  FFMA R0, R27.reuse, R32, R0 ;  /* 0x000000201b007223 */ /* 0x040fe20000000000 */
[C---:B------:R-:W-:Y:S01]  /*8a40*/  FMUL R13, R24.reuse, R17 ;  /* 0x00000011180d7220 */ /* 0x040fe20000400000 */
[----:B------:R-:W-:Y:S01]  /*8a50*/  FFMA R2, R27, R33, R2 ;  /* 0x000000211b027223 */ /* 0x000fe20000000002 */
[----:B------:R-:W-:Y:S01]  /*8a60*/  F2FP.F16.F32.PACK_AB R4, R5, R4 ;  /* 0x000000040504723e */ /* 0x000fe200000000ff */
[C---:B------:R-:W-:Y:S01]  /*8a70*/  FMUL R14, R24.reuse, R18 ;  /* 0x00000012180e7220 */ /* 0x040fe20000400000 */
[----:B------:R-:W-:Y:S01]  /*8a80*/  FFMA R3, R27, R34, R3 ;  /* 0x000000221b037223 */ /* 0x000fe20000000003 */
[----:B------:R-:W-:Y:S01]  /*8a90*/  F2FP.F16.F32.PACK_AB R5, R7, R6 ;  /* 0x000000060705723e */ /* 0x000fe200000000ff */
[----:B------:R-:W-:Y:S01]  /*8aa0*/  FFMA R15, R27, R35, R15 ;  /* 0x000000231b0f7223 */ /* 0x000fe2000000000f */
[----:B------:R-:W-:Y:S01]  /*8ab0*/  FMUL R19, R24, R19 ;  /* 0x0000001318137220 */ /* 0x000fe20000400000 */
[----:B------:R-:W-:Y:S01]  /*8ac0*/  F2FP.F16.F32.PACK_AB R6, R9, R8 ;  /* 0x000000080906723e */ /* 0x000fe200000000ff */
[----:B------:R-:W-:Y:S01]  /*8ad0*/  FFMA R12, R27, R36, R12 ;  /* 0x000000241b0c7223 */ /* 0x000fe2000000000c */
[----:B------:R-:W-:Y:S01]  /*8ae0*/  F2FP.F16.F32.PACK_AB R7, R11, R10 ;  /* 0x0000000a0b07723e */ /* 0x000fe200000000ff */
[C---:B------:R-:W-:Y:S01]  /*8af0*/  FFMA R13, R27.reuse, R37, R13 ;  /* 0x000000251b0d7223 */ /* 0x040fe2000000000d */
[C---:B------:R-:W-:Y:S01]  /*8b00*/  FFMA R14, R27.reuse, R38, R14 ;  /* 0x000000261b0e7223 */ /* 0x040fe2000000000e */
[----:B------:R-:W-:Y:S01]  /*8b10*/  FFMA R19, R27, R39, R19 ;  /* 0x000000271b137223 */ /* 0x000fe20000000013 */
[----:B------:R-:W-:Y:S01]  /*8b20*/  F2FP.F16.F32.PACK_AB R16, R2, R0 ;  /* 0x000000000210723e */ /* 0x000fe200000000ff */
[----:B------:R1:W-:Y:S01]  /*8b30*/  STS.128 [R57+UR43+0x3200], R4 ;  /* 0x0032000439007988 */ /* 0x0003e20008000c2b */
        /* <DEDUP_REMOVED lines=27> */
.L_x_142:
[----:B------:R-:W-:Y:S05]  /*8cf0*/  BSYNC.RECONVERGENT B0 ;  /* 0x0000000000007941 */ /* 0x000fea0003800200 */
.L_x_141:
[----:B------:R-:W-:Y:S01]  /*8d00*/  BAR.SYNC.DEFER_BLOCKING 0x1, 0x80 ;  /* 0x0042000000007b1d */ /* 0x000fe20000010000 */
[----:B------:R-:W-:Y:S01]  /*8d10*/  UISETP.NE.AND UP0, UPT, UR52, -0x4, UPT ;  /* 0xfffffffc3400788c */ /* 0x000fe2000bf05270 */
[----:B------:R-:W-:Y:S08]  /*8d20*/  IADD3 R22, PT, PT, R22, 0x1, RZ ;  /* 0x0000000116167810 */ /* 0x000ff00007ffe0ff */
[----:B------:R-:W-:Y:S05]  /*8d30*/  BRA.U !UP0, `(.L_x_143) ;  /* 0x0000000108287547 */ /* 0x000fea000b800000 */
[----:B------:R-:W-:Y:S01]  /*8d40*/  ISETP.NE.AND P0, PT, R62, RZ, PT ;  /* 0x000000ff3e00720c */ /* 0x000fe20003f05270 */
[----:B------:R-:W-:Y:S01]  /*8d50*/  IMAD.U32 R2, RZ, RZ, UR46 ;  /* 0x0000002eff027e24 */ /* 0x000fe2000f8e00ff */
[----:B------:R-:W-:Y:S01]  /*8d60*/  UIADD3 UR4, UPT, UPT, UR46, 0x1, URZ ;  /* 0x000000012e047890 */ /* 0x000fe2000fffe0ff */
[----:B------:R-:W-:Y:S03]  /*8d70*/  IMAD.U32 R0, RZ, RZ, UR47 ;  /* 0x0000002fff007e24 */ /* 0x000fe6000f8e00ff */
[----:B------:R-:W-:Y:S04]  /*8d80*/  UISETP.NE.AND UP0, UPT, UR4, 0x4, UPT ;  /* 0x000000040400788c */ /* 0x000fe8000bf05270 */
[----:B------:R-:W-:Y:S03]  /*8d90*/  USEL UR46, UR4, URZ, UP0 ;  /* 0x000000ff042e7287 */ /* 0x000fe60008000000 */
[----:B------:R-:W-:Y:S05]  /*8da0*/  @P0 LEA R2, R2, UR43, 0x3 ;  /* 0x0000002b02020c11 */ /* 0x000fea000f8e18ff */
[----:B------:R-:W-:Y:S05]  /*8db0*/  @P0 VIADD R2, R2, 0x60 ;  /* 0x0000006002020836 */ /* 0x000fea0000000000 */
[----:B------:R-:W-:Y:S04]  /*8dc0*/  @P0 PRMT R0, R0, 0x654, R2 ;  /* 0x0000065400000816 */ /* 0x000fe80000000002 */
[----:B------:R2:W-:Y:S03]  /*8dd0*/  @P0 SYNCS.ARRIVE.TRANS64.RED.A1T0 RZ, [R0+URZ], RZ ;  /* 0x000000ff00ff09a7 */ /* 0x0005e600081004ff */
.L_x_143:
[----:B------:R-:W-:Y:S01]  /*8de0*/  R2UR UR4, R52 ;  /* 0x00000000340472ca */ /* 0x000fe200000e0000 */
[----:B------:R-:W-:Y:S01]  /*8df0*/  UISETP.NE.AND UP0, UPT, UR62, URZ, UPT ;  /* 0x000000ff3e00728c */ /* 0x000fe2000bf05270 */
[----:B------:R-:W-:Y:S01]  /*8e00*/  ISETP.NE.AND P0, PT, R56, 0x2, PT ;  /* 0x000000023800780c */ /* 0x000fe20003f05270 */
[----:B------:R-:W-:Y:S01]  /*8e10*/  UIADD3 UR20, UPT, UPT, UR38, UR63, URZ ;  /* 0x0000003f26147290 */ /* 0x000fe2000fffe0ff */
[----:B------:R-:W-:Y:S01]  /*8e20*/  ISETP.NE.AND P1, PT, R22, 0x4, PT ;  /* 0x000000041600780c */ /* 0x000fe20003f25270 */
[----:B------:R-:W-:Y:S01]  /*8e30*/  UIADD3 UR52, UPT, UPT, UR52, 0x4, URZ ;  /* 0x0000000434347890 */ /* 0x000fe2000fffe0ff */
[----:B------:R-:W-:Y:S01]  /*8e40*/  SEL R2, RZ, 0x1, P0 ;  /* 0x00000001ff027807 */ /* 0x000fe20000000000 */
[----:B------:R-:W-:Y:S01]  /*8e50*/  UMOV UR36, UR61 ;  /* 0x0000003d00247c82 */ /* 0x000fe20008000000 */
[----:B--2---:R-:W-:Y:S02]  /*8e60*/  SEL R0, RZ, 0x1, P1 ;  /* 0x00000001ff007807 */ /* 0x004fe40000800000 */
[----:B------:R-:W-:Y:S02]  /*8e70*/  LOP3.LUT R58, R58, R2, RZ, 0x3c, !PT ;  /* 0x000000023a3a7212 */ /* 0x000fe400078e3cff */
[----:B------:R-:W-:Y:S01]  /*8e80*/  LOP3.LUT R59, R59, R0, RZ, 0x3c, !PT ;  /* 0x000000003b3b7212 */ /* 0x000fe200078e3cff */
[----:B------:R-:W-:Y:S01]  /*8e90*/  UIADD3 UR28, UPT, UPT, UR37, UR4, URZ ;  /* 0x00000004251c7290 */ /* 0x000fe2000fffe0ff */
[----:B------:R-:W-:Y:S02]  /*8ea0*/  SEL R56, R56, RZ, P0 ;  /* 0x000000ff38387207 */ /* 0x000fe40000000000 */
[----:B------:R-:W-:Y:S01]  /*8eb0*/  SEL R22, R22, RZ, P1 ;  /* 0x000000ff16167207 */ /* 0x000fe20000800000 */
[----:B------:R-:W-:Y:S08]  /*8ec0*/  BRA.U UP0, `(.L_x_144) ;  /* 0xffffffcd00787547 */ /* 0x000ff0000b83ffff */
[----:B------:R-:W2:Y:S01]  /*8ed0*/  LDCU.64 UR4, c[0x0][0x888] ;  /* 0x00011100ff0477ac */ /* 0x000ea20008000a00 */
[----:B------:R-:W3:Y:S01]  /*8ee0*/  LDCU.64 UR6, c[0x0][0x890] ;  /* 0x00011200ff0677ac */ /* 0x000ee20008000a00 */
[----:B--2---:R-:W-:Y:S02]  /*8ef0*/  ISETP.NE.U32.AND P2, PT, RZ, UR4, PT ;  /* 0x00000004ff007c0c */ /* 0x004fe4000bf45070 */
[----:B---3--:R-:W-:Y:S02]  /*8f00*/  ISETP.NE.U32.AND P1, PT, RZ, UR6, PT ;  /* 0x00000006ff007c0c */ /* 0x008fe4000bf25070 */
[----:B------:R-:W-:Y:S02]  /*8f10*/  ISETP.NE.AND.EX P2, PT, RZ, UR5, PT, P2 ;  /* 0x00000005ff007c0c */ /* 0x000fe4000bf45320 */
[----:B------:R-:W-:-:S13]  /*8f20*/  ISETP.NE.AND.EX P0, PT, RZ, UR7, PT, P1 ;  /* 0x00000007ff007c0c */ /* 0x000fda000bf05310 */
[----:B------:R-:W-:Y:S05]  /*8f30*/  @P2 BRA P0, `(.L_x_145) ;  /* 0x00000000003c2947 */ /* 0x000fea0000000000 */
[----:B------:R-:W-:-:S13]  /*8f40*/  ISETP.NE.AND.EX P1, PT, RZ, UR7, PT, P1 ;  /* 0x00000007ff007c0c */ /* 0x000fda000bf25310 */
[----:B------:R-:W-:Y:S05]  /*8f50*/  @P1 BRA `(.L_x_146) ;  /* 0x00000000000c1947 */ /* 0x000fea0003800000 */
[----:B------:R-:W-:-:S13]  /*8f60*/  FSETP.NEU.AND P0, PT, R27, RZ, PT ;  /* 0x000000ff1b00720b */ /* 0x000fda0003f0d000 */
[----:B------:R-:W-:Y:S05]  /*8f70*/  @!P0 EXIT ;  /* 0x000000000000894d */ /* 0x000fea0003800000 */
[----:B------:R-:W-:Y:S05]  /*8f80*/  BRA `(.L_x_145) ;  /* 0x0000000000287947 */ /* 0x000fea0003800000 */
.L_x_146:
[----:B------:R-:W-:Y:S01]  /*8f90*/  ISETP.NE.AND P0, PT, R55, RZ, PT ;  /* 0x000000ff3700720c */ /* 0x000fe20003f05270 */
[----:B------:R-:W-:-:S12]  /*8fa0*/  BSSY.RECONVERGENT B0, `(.L_x_145) ;  /* 0x0000008000007945 */ /* 0x000fd80003800200 */
[----:B------:R-:W-:Y:S05]  /*8fb0*/  @P0 BRA `(.L_x_147) ;  /* 0x0000000000100947 */ /* 0x000fea0003800000 */
[----:B------:R-:W-:-:S04]  /*8fc0*/  ISETP.NE.U32.AND P0, PT, RZ, UR4, PT ;  /* 0x00000004ff007c0c */ /* 0x000fc8000bf05070 */
[----:B------:R-:W-:-:S13]  /*8fd0*/  ISETP.NE.AND.EX P0, PT, RZ, UR5, PT, P0 ;  /* 0x00000005ff007c0c */ /* 0x000fda000bf05300 */
[----:B------:R-:W-:Y:S05]  /*8fe0*/  @!P0 EXIT ;  /* 0x000000000000894d */ /* 0x000fea0003800000 */
[----:B------:R-:W-:Y:S05]  /*8ff0*/  BRA `(.L_x_148) ;  /* 0x0000000000087947 */ /* 0x000fea0003800000 */
.L_x_147:
[----:B------:R-:W-:-:S13]  /*9000*/  FSETP.NEU.AND P0, PT, R27, RZ, PT ;  /* 0x000000ff1b00720b */ /* 0x000fda0003f0d000 */
[----:B------:R-:W-:Y:S05]  /*9010*/  @!P0 EXIT ;  /* 0x000000000000894d */ /* 0x000fea0003800000 */
.L_x_148:
[----:B------:R-:W-:Y:S05]  /*9020*/  BSYNC.RECONVERGENT B0 ;  /* 0x0000000000007941 */ /* 0x000fea0003800200 */
.L_x_145:
[----:B------:R-:W-:Y:S01]  /*9030*/  ULEA UR6, UR46, UR43, 0x3 ;  /* 0x0000002b2e067291 */ /* 0x000fe2000f8e18ff */
[----:B------:R-:W-:-:S04]  /*9040*/  DEPBAR.LE SB0, 0x0 ;  /* 0x000080000000791a */ /* 0x000fc80000000000 */
[----:B------:R-:W-:-:S04]  /*9050*/  UIADD3 UR6, UPT, UPT, UR6, 0x60, URZ ;  /* 0x0000006006067890 */ /* 0x000fc8000fffe0ff */
[----:B------:R-:W-:-:S09]  /*9060*/  UPRMT UR6, UR47, 0x654, UR6 ;  /* 0x000006542f067896 */ /* 0x000fd20008000006 */
[----:B------:R-:W-:Y:S01]  /*9070*/  SYNCS.ARRIVE.TRANS64.RED.A1T0 RZ, [UR6], RZ ;  /* 0x000000ffffff79a7 */ /* 0x000fe20008100406 */
[----:B------:R-:W-:Y:S05]  /*9080*/  EXIT ;  /* 0x000000000000794d */ /* 0x000fea0003800000 */
.L_x_24:
[----:B--2---:R2:W3:Y:S02]  /*9090*/  SYNCS.PHASECHK.TRANS64.TRYWAIT P0, [R0+URZ+0x100], R2 ;  /* 0x00010002000075a7 */ /* 0x0044e400080011ff */
[----:B---3--:R-:W-:Y:S05]  /*90a0*/  @!P0 NANOSLEEP.SYNCS 0x989680 ;  /* 0x009896800000895d */ /* 0x008fea0003900000 */
[----:B------:R-:W3:Y:S02]  /*90b0*/  @!P0 SYNCS.PHASECHK.TRANS64 P0, [R0+URZ+0x100], R2 ;  /* 0x00010002000085a7 */ /* 0x000ee400080010ff */
[----:B---3--:R-:W-:Y:S05]  /*90c0*/  @!P0 BRA `(.L_x_24) ;  /* 0xfffffffc00f08947 */ /* 0x008fea000383ffff */
[----:B------:R-:W-:Y:S05]  /*90d0*/  BRA `(.L_x_149) ;  /* 0xffffff8800fc7947 */ /* 0x000fea000383ffff */
.L_x_27:
[----:B-1----:R-:W-:-:S07]  /*90e0*/  MOV R0, UR33 ;  /* 0x0000002100007c02 */ /* 0x002fce0008000f00 */
.L_x_150:
[----:B-1----:R1:W2:Y:S02]  /*90f0*/  SYNCS.PHASECHK.TRANS64.TRYWAIT P0, [R0+URZ+0x20], R3 ;  /* 0x00002003000075a7 */ /* 0x0022a400080011ff */
[----:B--2---:R-:W-:Y:S05]  /*9100*/  @!P0 NANOSLEEP.SYNCS 0x989680 ;  /* 0x009896800000895d */ /* 0x004fea0003900000 */
[----:B------:R-:W2:Y:S02]  /*9110*/  @!P0 SYNCS.PHASECHK.TRANS64 P0, [R0+URZ+0x20], R3 ;  /* 0x00002003000085a7 */ /* 0x000ea400080010ff */
[----:B--2---:R-:W-:Y:S05]  /*9120*/  @!P0 BRA `(.L_x_150) ;  /* 0xfffffffc00f08947 */ /* 0x004fea000383ffff */
[----:B------:R-:W-:Y:S05]  /*9130*/  BRA `(.L_x_26) ;  /* 0xffffff8c00547947 */ /* 0x000fea000383ffff */
.L_x_34:
[----:B-1----:R-:W-:-:S07]  /*9140*/  MOV R0, UR17 ;  /* 0x0000001100007c02 */ /* 0x002fce0008000f00 */
.L_x_151:
[----:B-1----:R1:W2:Y:S02]  /*9150*/  SYNCS.PHASECHK.TRANS64.TRYWAIT P0, [R0+URZ+0x20], R3 ;  /* 0x00002003000075a7 */ /* 0x0022a400080011ff */
[----:B--2---:R-:W-:Y:S05]  /*9160*/  @!P0 NANOSLEEP.SYNCS 0x989680 ;  /* 0x009896800000895d */ /* 0x004fea0003900000 */
[----:B------:R-:W2:Y:S02]  /*9170*/  @!P0 SYNCS.PHASECHK.TRANS64 P0, [R0+URZ+0x20], R3 ;  /* 0x00002003000085a7 */ /* 0x000ea400080010ff */
[----:B--2---:R-:W-:Y:S05]  /*9180*/  @!P0 BRA `(.L_x_151) ;  /* 0xfffffffc00f08947 */ /* 0x004fea000383ffff */
[----:B------:R-:W-:Y:S05]  /*9190*/  BRA `(.L_x_33) ;  /* 0xffffff9000247947 */ /* 0x000fea000383ffff */
.L_x_39:
[----:B-1----:R1:W2:Y:S02]  /*91a0*/  SYNCS.PHASECHK.TRANS64.TRYWAIT P0, [R3+URZ+0x90], R0 ;  /* 0x00009000030075a7 */ /* 0x0022a400080011ff */
[----:B--2---:R-:W-:Y:S05]  /*91b0*/  @!P0 NANOSLEEP.SYNCS 0x989680 ;  /* 0x009896800000895d */ /* 0x004fea0003900000 */
[----:B------:R-:W2:Y:S02]  /*91c0*/  @!P0 SYNCS.PHASECHK.TRANS64 P0, [R3+URZ+0x90], R0 ;  /* 0x00009000030085a7 */ /* 0x000ea400080010ff */
[----:B--2---:R-:W-:Y:S05]  /*91d0*/  @!P0 BRA `(.L_x_39) ;  /* 0xfffffffc00f08947 */ /* 0x004fea000383ffff */
[----:B------:R-:W-:Y:S05]  /*91e0*/  BRA `(.L_x_152) ;  /* 0xffffff9000dc7947 */ /* 0x000fea000383ffff */
.L_x_43:
[----:B------:R-:W-:-:S07]  /*91f0*/  MOV R0, UR4 ;  /* 0x0000000400007c02 */ /* 0x000fce0008000f00 */
.L_x_153:
[----:B-1----:R1:W2:Y:S02]  /*9200*/  SYNCS.PHASECHK.TRANS64.TRYWAIT P0, [R0+URZ], R2 ;  /* 0x00000002000075a7 */ /* 0x0022a400080011ff */
[----:B--2---:R-:W-:Y:S05]  /*9210*/  @!P0 NANOSLEEP.SYNCS 0x989680 ;  /* 0x009896800000895d */ /* 0x004fea0003900000 */
[----:B------:R-:W2:Y:S02]  /*9220*/  @!P0 SYNCS.PHASECHK.TRANS64 P0, [R0+URZ], R2 ;  /* 0x00000002000085a7 */ /* 0x000ea400080010ff */
[----:B--2---:R-:W-:Y:S05]  /*9230*/  @!P0 BRA `(.L_x_153) ;  /* 0xfffffffc00f08947 */ /* 0x004fea000383ffff */
[----:B------:R-:W-:Y:S05]  /*9240*/  BRA `(.L_x_154) ;  /* 0xffffff9800847947 */ /* 0x000fea000383ffff */
.L_x_44:
[----:B------:R-:W-:-:S07]  /*9250*/  MOV R0, UR5 ;  /* 0x0000000500007c02 */ /* 0x000fce0008000f00 */
.L_x_155:
[----:B-1----:R1:W2:Y:S02]  /*9260*/  SYNCS.PHASECHK.TRANS64.TRYWAIT P0, [R0+URZ], R3 ;  /* 0x00000003000075a7 */ /* 0x0022a400080011ff */
[----:B--2---:R-:W-:Y:S05]  /*9270*/  @!P0 NANOSLEEP.SYNCS 0x989680 ;  /* 0x009896800000895d */ /* 0x004fea0003900000 */
[----:B------:R-:W2:Y:S02]  /*9280*/  @!P0 SYNCS.PHASECHK.TRANS64 P0, [R0+URZ], R3 ;  /* 0x00000003000085a7 */ /* 0x000ea400080010ff */
[----:B--2---:R-:W-:Y:S05]  /*9290*/  @!P0 BRA `(.L_x_155) ;  /* 0xfffffffc00f08947 */ /* 0x004fea000383ffff */
[----:B------:R-:W-:Y:S05]  /*92a0*/  BRA `(.L_x_156) ;  /* 0xffffff9800907947 */ /* 0x000fea000383ffff */
.L_x_45:
[----:B------:R-:W-:-:S07]  /*92b0*/  MOV R0, UR5 ;  /* 0x0000000500007c02 */ /* 0x000fce0008000f00 */
.L_x_157:
[----:B-1----:R1:W2:Y:S02]  /*92c0*/  SYNCS.PHASECHK.TRANS64.TRYWAIT P0, [R0+URZ], R3 ;  /* 0x00000003000075a7 */ /* 0x0022a400080011ff */
[----:B--2---:R-:W-:Y:S05]  /*92d0*/  @!P0 NANOSLEEP.SYNCS 0x989680 ;  /* 0x009896800000895d */ /* 0x004fea0003900000 */
[----:B------:R-:W2:Y:S02]  /*92e0*/  @!P0 SYNCS.PHASECHK.TRANS64 P0, [R0+URZ], R3 ;  /* 0x00000003000085a7 */ /* 0x000ea400080010ff */
[----:B--2---:R-:W-:Y:S05]  /*92f0*/  @!P0 BRA `(.L_x_157) ;  /* 0xfffffffc00f08947 */ /* 0x004fea000383ffff */
[----:B------:R-:W-:Y:S05]  /*9300*/  BRA `(.L_x_158) ;  /* 0xffffff98009c7947 */ /* 0x000fea000383ffff */
.L_x_48:
[----:B-1----:R1:W2:Y:S02]  /*9310*/  SYNCS.PHASECHK.TRANS64.TRYWAIT P0, [R2+URZ+0xf0], R4 ;  /* 0x0000f004020075a7 */ /* 0x0022a400080011ff */
[----:B--2---:R-:W-:Y:S05]  /*9320*/  @!P0 NANOSLEEP.SYNCS 0x989680 ;  /* 0x009896800000895d */ /* 0x004fea0003900000 */
[----:B------:R-:W2:Y:S02]  /*9330*/  @!P0 SYNCS.PHASECHK.TRANS64 P0, [R2+URZ+0xf0], R4 ;  /* 0x0000f004020085a7 */ /* 0x000ea400080010ff */
[----:B--2---:R-:W-:Y:S05]  /*9340*/  @!P0 BRA `(.L_x_48) ;  /* 0xfffffffc00f08947 */ /* 0x004fea000383ffff */
[----:B------:R-:W-:Y:S05]  /*9350*/  BRA `(.L_x_159) ;  /* 0xffffff9800f87947 */ /* 0x000fea000383ffff */
.L_x_49:
[----:B------:R-:W-:-:S07]  /*9360*/  MOV R2, UR4 ;  /* 0x0000000400027c02 */ /* 0x000fce0008000f00 */
.L_x_160:
[----:B-1----:R1:W2:Y:S02]  /*9370*/  SYNCS.PHASECHK.TRANS64.TRYWAIT P0, [R2+URZ+0xa0], R5 ;  /* 0x0000a005020075a7 */ /* 0x0022a400080011ff */
[----:B--2---:R-:W-:Y:S05]  /*9380*/  @!P0 NANOSLEEP.SYNCS 0x989680 ;  /* 0x009896800000895d */ /* 0x004fea0003900000 */
[----:B------:R-:W2:Y:S02]  /*9390*/  @!P0 SYNCS.PHASECHK.TRANS64 P0, [R2+URZ+0xa0], R5 ;  /* 0x0000a005020085a7 */ /* 0x000ea400080010ff */
[----:B--2---:R-:W-:Y:S05]  /*93a0*/  @!P0 BRA `(.L_x_160) ;  /* 0xfffffffc00f08947 */ /* 0x004fea000383ffff */
[----:B------:R-:W-:Y:S05]  /*93b0*/  BRA `(.L_x_161) ;  /* 0xffffff9c00087947 */ /* 0x000fea000383ffff */
.L_x_50:
[----:B-1----:R1:W2:Y:S02]  /*93c0*/  SYNCS.PHASECHK.TRANS64.TRYWAIT P1, [R2+URZ+0x90], R4 ;  /* 0x00009004020075a7 */ /* 0x0022a400080211ff */
[----:B--2---:R-:W-:Y:S05]  /*93d0*/  @!P1 NANOSLEEP.SYNCS 0x989680 ;  /* 0x009896800000995d */ /* 0x004fea0003900000 */
[----:B------:R-:W2:Y:S02]  /*93e0*/  @!P1 SYNCS.PHASECHK.TRANS64 P1, [R2+URZ+0x90], R4 ;  /* 0x00009004020095a7 */ /* 0x000ea400080210ff */
[----:B--2---:R-:W-:Y:S05]  /*93f0*/  @!P1 BRA `(.L_x_50) ;  /* 0xfffffffc00f09947 */ /* 0x004fea000383ffff */
[----:B------:R-:W-:Y:S05]  /*9400*/  BRA `(.L_x_162) ;  /* 0xffffff9c00387947 */ /* 0x000fea000383ffff */
.L_x_53:
[----:B------:R-:W-:-:S07]  /*9410*/  MOV R0, UR4 ;  /* 0x0000000400007c02 */ /* 0x000fce0008000f00 */
.L_x_163:
[----:B-1----:R1:W2:Y:S02]  /*9420*/  SYNCS.PHASECHK.TRANS64.TRYWAIT P0, [R0+URZ+0xa0], R2 ;  /* 0x0000a002000075a7 */ /* 0x0022a400080011ff */
[----:B--2---:R-:W-:Y:S05]  /*9430*/  @!P0 NANOSLEEP.SYNCS 0x989680 ;  /* 0x009896800000895d */ /* 0x004fea0003900000 */
[----:B------:R-:W2:Y:S02]  /*9440*/  @!P0 SYNCS.PHASECHK.TRANS64 P0, [R0+URZ+0xa0], R2 ;  /* 0x0000a002000085a7 */ /* 0x000ea400080010ff */
[----:B--2---:R-:W-:Y:S05]  /*9450*/  @!P0 BRA `(.L_x_163) ;  /* 0xfffffffc00f08947 */ /* 0x004fea000383ffff */
[----:B------:R-:W-:Y:S05]  /*9460*/  BRA `(.L_x_52) ;  /* 0xffffff9c008c7947 */ /* 0x000fea000383ffff */
.L_x_62:
[----:B-1----:R-:W-:-:S04]  /*9470*/  MOV R5, UR5 ;  /* 0x0000000500057c02 */ /* 0x002fc80008000f00 */
[----:B------:R1:W2:Y:S03]  /*9480*/  SYNCS.PHASECHK.TRANS64.TRYWAIT P0, [R5+URZ+0x8], R6 ;  /* 0x00000806050075a7 */ /* 0x0002a600080011ff */
[----:B--2---:R-:W-:Y:S05]  /*9490*/  @!P0 NANOSLEEP.SYNCS 0x989680 ;  /* 0x009896800000895d */ /* 0x004fea0003900000 */
[----:B------:R-:W2:Y:S02]  /*94a0*/  @!P0 SYNCS.PHASECHK.TRANS64 P0, [R5+URZ+0x8], R6 ;  /* 0x00000806050085a7 */ /* 0x000ea400080010ff */
[----:B--2---:R-:W-:Y:S05]  /*94b0*/  @!P0 BRA `(.L_x_62) ;  /* 0xfffffffc00ec8947 */ /* 0x004fea000383ffff */
[----:B------:R-:W-:Y:S05]  /*94c0*/  BRA `(.L_x_61) ;  /* 0xffffffa000407947 */ /* 0x000fea000383ffff */
.L_x_64:
[----:B------:R-:W-:Y:S01]  /*94d0*/  BSSY B0, `(.L_x_164) ;  /* 0x0000006000007945 */ /* 0x000fe20003800000 */
[----:B------:R-:W-:-:S07]  /*94e0*/  MOV R15, 0xffffffff ;  /* 0xffffffff000f7802 */ /* 0x000fce0000000f00 */
[----:B-1---5:R-:W-:Y:S05]  /*94f0*/  WARPSYNC.COLLECTIVE R15, `(.L_x_165) ;  /* 0x000000000f0c7348 */ /* 0x022fea0003c00000 */
[----:B------:R-:W-:Y:S02]  /*9500*/  ELECT P6, UR79, PT ;  /* 0x00000000004f782f */ /* 0x000fe400038c0000 */
[----:B------:R-:W-:Y:S01]  /*9510*/  MOV R14, UR79 ;  /* 0x0000004f000e7c02 */ /* 0x000fe20008000f00 */
[----:B-1---5:R-:W-:Y:S10]  /*9520*/  ENDCOLLECTIVE ;  /* 0x000000000000791b */ /* 0x022ff40003800000 */
.L_x_165:
[----:B------:R-:W-:Y:S05]  /*9530*/  BSYNC B0 ;  /* 0x0000000000007941 */ /* 0x000fea0003800000 */
.L_x_164:
[----:B------:R-:W-:Y:S05]  /*9540*/  BRA `(.L_x_166) ;  /* 0xffffffa000707947 */ /* 0x000fea000383ffff */
.L_x_66:
[----:B-1----:R-:W-:-:S04]  /*9550*/  MOV R0, UR5 ;  /* 0x0000000500007c02 */ /* 0x002fc80008000f00 */
[----:B------:R1:W2:Y:S03]  /*9560*/  SYNCS.PHASECHK.TRANS64.TRYWAIT P0, [R0+URZ+0x8], R4 ;  /* 0x00000804000075a7 */ /* 0x0002a600080011ff */
[----:B--2---:R-:W-:Y:S05]  /*9570*/  @!P0 NANOSLEEP.SYNCS 0x989680 ;  /* 0x009896800000895d */ /* 0x004fea0003900000 */
[----:B------:R-:W2:Y:S02]  /*9580*/  @!P0 SYNCS.PHASECHK.TRANS64 P0, [R0+URZ+0x8], R4 ;  /* 0x00000804000085a7 */ /* 0x000ea400080010ff */
[----:B--2---:R-:W-:Y:S05]  /*9590*/  @!P0 BRA `(.L_x_66) ;  /* 0xfffffffc00ec8947 */ /* 0x004fea000383ffff */
[----:B------:R-:W-:Y:S05]  /*95a0*/  BRA `(.L_x_65) ;  /* 0xffffffa000747947 */ /* 0x000fea000383ffff */
.L_x_67:
[----:B-1----:R1:W2:Y:S02]  /*95b0*/  SYNCS.PHASECHK.TRANS64.TRYWAIT P0, [R0+URZ+0x90], R4 ;  /* 0x00009004000075a7 */ /* 0x0022a400080011ff */
[----:B--2---:R-:W-:Y:S05]  /*95c0*/  @!P0 NANOSLEEP.SYNCS 0x989680 ;  /* 0x009896800000895d */ /* 0x004fea0003900000 */
[----:B------:R-:W2:Y:S02]  /*95d0*/  @!P0 SYNCS.PHASECHK.TRANS64 P0, [R0+URZ+0x90], R4 ;  /* 0x00009004000085a7 */ /* 0x000ea400080010ff */
[----:B--2---:R-:W-:Y:S05]  /*95e0*/  @!P0 BRA `(.L_x_67) ;  /* 0xfffffffc00f08947 */ /* 0x004fea000383ffff */
[----:B------:R-:W-:Y:S05]  /*95f0*/  BRA `(.L_x_167) ;  /* 0xffffffa400607947 */ /* 0x000fea000383ffff */
.L_x_69:
[----:B------:R-:W-:-:S07]  /*9600*/  MOV R0, UR31 ;  /* 0x0000001f00007c02 */ /* 0x000fce0008000f00 */
.L_x_168:
[----:B-1----:R1:W2:Y:S02]  /*9610*/  SYNCS.PHASECHK.TRANS64.TRYWAIT P0, [R0+URZ+0xd0], R4 ;  /* 0x0000d004000075a7 */ /* 0x0022a400080011ff */
[----:B--2---:R-:W-:Y:S05]  /*9620*/  @!P0 NANOSLEEP.SYNCS 0x989680 ;  /* 0x009896800000895d */ /* 0x004fea0003900000 */
[----:B------:R-:W2:Y:S02]  /*9630*/  @!P0 SYNCS.PHASECHK.TRANS64 P0, [R0+URZ+0xd0], R4 ;  /* 0x0000d004000085a7 */ /* 0x000ea400080010ff */
[----:B--2---:R-:W-:Y:S05]  /*9640*/  @!P0 BRA `(.L_x_168) ;  /* 0xfffffffc00f08947 */ /* 0x004fea000383ffff */
[----:B------:R-:W-:Y:S05]  /*9650*/  BRA `(.L_x_169) ;  /* 0xffffffa400ac7947 */ /* 0x000fea000383ffff */
.L_x_72:
[----:B------:R-:W-:Y:S07]  /*9660*/  MOV R0, UR5 ;  /* 0x0000000500007c02 */ /* 0x000fee0008000f00 */
.L_x_170:
[----:B-1----:R1:W2:Y:S02]  /*9670*/  SYNCS.PHASECHK.TRANS64.TRYWAIT P0, [R0+URZ], R4 ;  /* 0x00000004000075a7 */ /* 0x0022a400080011ff */
[----:B--2---:R-:W-:Y:S05]  /*9680*/  @!P0 NANOSLEEP.SYNCS 0x989680 ;  /* 0x009896800000895d */ /* 0x004fea0003900000 */
[----:B------:R-:W2:Y:S02]  /*9690*/  @!P0 SYNCS.PHASECHK.TRANS64 P0, [R0+URZ], R4 ;  /* 0x00000004000085a7 */ /* 0x000ea400080010ff */
[----:B--2---:R-:W-:Y:S05]  /*96a0*/  @!P0 BRA `(.L_x_170) ;  /* 0xfffffffc00f08947 */ /* 0x004fea000383ffff */
[----:B------:R-:W-:Y:S05]  /*96b0*/  BRA `(.L_x_71) ;  /* 0xffffffa400c07947 */ /* 0x000fea000383ffff */
.L_x_76:
[----:B-1----:R-:W-:-:S07]  /*96c0*/  MOV R0, UR4 ;  /* 0x0000000400007c02 */ /* 0x002fce0008000f00 */
.L_x_171:
[----:B-1----:R1:W2:Y:S02]  /*96d0*/  SYNCS.PHASECHK.TRANS64.TRYWAIT P0, [R0+URZ], R2 ;  /* 0x00000002000075a7 */ /* 0x0022a400080011ff */
[----:B--2---:R-:W-:Y:S05]  /*96e0*/  @!P0 NANOSLEEP.SYNCS 0x989680 ;  /* 0x009896800000895d */ /* 0x004fea0003900000 */
[----:B------:R-:W2:Y:S02]  /*96f0*/  @!P0 SYNCS.PHASECHK.TRANS64 P0, [R0+URZ], R2 ;  /* 0x00000002000085a7 */ /* 0x000ea400080010ff */
[----:B--2---:R-:W-:Y:S05]  /*9700*/  @!P0 BRA `(.L_x_171) ;  /* 0xfffffffc00f08947 */ /* 0x004fea000383ffff */
[----:B------:R-:W-:Y:S05]  /*9710*/  BRA `(.L_x_172) ;  /* 0xffffffa800b47947 */ /* 0x000fea000383ffff */
.L_x_77:
[----:B------:R-:W-:-:S07]  /*9720*/  MOV R0, UR5 ;  /* 0x0000000500007c02 */ /* 0x000fce0008000f00 */
.L_x_173:
[----:B-1----:R1:W2:Y:S02]  /*9730*/  SYNCS.PHASECHK.TRANS64.TRYWAIT P0, [R0+URZ], R3 ;  /* 0x00000003000075a7 */ /* 0x0022a400080011ff */
[----:B--2---:R-:W-:Y:S05]  /*9740*/  @!P0 NANOSLEEP.SYNCS 0x989680 ;  /* 0x009896800000895d */ /* 0x004fea0003900000 */
[----:B------:R-:W2:Y:S02]  /*9750*/  @!P0 SYNCS.PHASECHK.TRANS64 P0, [R0+URZ], R3 ;  /* 0x00000003000085a7 */ /* 0x000ea400080010ff */
[----:B--2---:R-:W-:Y:S05]  /*9760*/  @!P0 BRA `(.L_x_173) ;  /* 0xfffffffc00f08947 */ /* 0x004fea000383ffff */
[----:B------:R-:W-:Y:S05]  /*9770*/  BRA `(.L_x_174) ;  /* 0xffffffa800c07947 */ /* 0x000fea000383ffff */
.L_x_78:
[----:B------:R-:W-:-:S07]  /*9780*/  MOV R0, UR5 ;  /* 0x0000000500007c02 */ /* 0x000fce0008000f00 */
.L_x_175:
[----:B-1----:R1:W2:Y:S02]  /*9790*/  SYNCS.PHASECHK.TRANS64.TRYWAIT P0, [R0+URZ], R3 ;  /* 0x00000003000075a7 */ /* 0x0022a400080011ff */
[----:B--2---:R-:W-:Y:S05]  /*97a0*/  @!P0 NANOSLEEP.SYNCS 0x989680 ;  /* 0x009896800000895d */ /* 0x004fea0003900000 */
[----:B------:R-:W2:Y:S02]  /*97b0*/  @!P0 SYNCS.PHASECHK.TRANS64 P0, [R0+URZ], R3 ;  /* 0x00000003000085a7 */ /* 0x000ea400080010ff */
[----:B--2---:R-:W-:Y:S05]  /*97c0*/  @!P0 BRA `(.L_x_175) ;  /* 0xfffffffc00f08947 */ /* 0x004fea000383ffff */
[----:B------:R-:W-:Y:S05]  /*97d0*/  BRA `(.L_x_176) ;  /* 0xffffffa800cc7947 */ /* 0x000fea000383ffff */
.L_x_81:
[----:B------:R-:W-:-:S07]  /*97e0*/  MOV R0, UR26 ;  /* 0x0000001a00007c02 */ /* 0x000fce0008000f00 */
.L_x_177:
[----:B-1----:R1:W2:Y:S02]  /*97f0*/  SYNCS.PHASECHK.TRANS64.TRYWAIT P1, [R0+URZ+0x110], R2 ;  /* 0x00011002000075a7 */ /* 0x0022a400080211ff */
[----:B--2---:R-:W-:Y:S05]  /*9800*/  @!P1 NANOSLEEP.SYNCS 0x989680 ;  /* 0x009896800000995d */ /* 0x004fea0003900000 */
[----:B------:R-:W2:Y:S02]  /*9810*/  @!P1 SYNCS.PHASECHK.TRANS64 P1, [R0+URZ+0x110], R2 ;  /* 0x00011002000095a7 */ /* 0x000ea400080210ff */
[----:B--2---:R-:W-:Y:S05]  /*9820*/  @!P1 BRA `(.L_x_177) ;  /* 0xfffffffc00f09947 */ /* 0x004fea000383ffff */
[----:B------:R-:W-:Y:S05]  /*9830*/  BRA `(.L_x_178) ;  /* 0xffffffac00187947 */ /* 0x000fea000383ffff */
.L_x_86:
[----:B--2---:R2:W3:Y:S02]  /*9840*/  SYNCS.PHASECHK.TRANS64.TRYWAIT P0, [R12+URZ+0x90], R0 ;  /* 0x000090000c0075a7 */ /* 0x0044e400080011ff */
[----:B---3--:R-:W-:Y:S05]  /*9850*/  @!P0 NANOSLEEP.SYNCS 0x989680 ;  /* 0x009896800000895d */ /* 0x008fea0003900000 */
[----:B------:R-:W3:Y:S02]  /*9860*/  @!P0 SYNCS.PHASECHK.TRANS64 P0, [R12+URZ+0x90], R0 ;  /* 0x000090000c0085a7 */ /* 0x000ee400080010ff */
[----:B---3--:R-:W-:Y:S05]  /*9870*/  @!P0 BRA `(.L_x_86) ;  /* 0xfffffffc00f08947 */ /* 0x008fea000383ffff */
[----:B------:R-:W-:Y:S05]  /*9880*/  BRA `(.L_x_179) ;  /* 0xffffffb000407947 */ /* 0x000fea000383ffff */
.L_x_89:
[----:B-1----:R-:W-:Y:S07]  /*9890*/  MOV R0, UR21 ;  /* 0x0000001500007c02 */ /* 0x002fee0008000f00 */
.L_x_180:
[----:B-1----:R1:W2:Y:S02]  /*98a0*/  SYNCS.PHASECHK.TRANS64.TRYWAIT P2, [R0+URZ+0x88], R6 ;  /* 0x00008806000075a7 */ /* 0x0022a400080411ff */
[----:B--2---:R-:W-:Y:S05]  /*98b0*/  @!P2 NANOSLEEP.SYNCS 0x989680 ;  /* 0x009896800000a95d */ /* 0x004fea0003900000 */
[----:B------:R-:W2:Y:S02]  /*98c0*/  @!P2 SYNCS.PHASECHK.TRANS64 P2, [R0+URZ+0x88], R6 ;  /* 0x000088060000a5a7 */ /* 0x000ea400080410ff */
[----:B--2---:R-:W-:Y:S05]  /*98d0*/  @!P2 BRA `(.L_x_180) ;  /* 0xfffffffc00f0a947 */ /* 0x004fea000383ffff */
[----:B------:R-:W-:Y:S05]  /*98e0*/  BRA `(.L_x_88) ;  /* 0xffffffb400a87947 */ /* 0x000fea000383ffff */
.L_x_92:
[----:B------:R-:W-:Y:S07]  /*98f0*/  MOV R0, UR21 ;  /* 0x0000001500007c02 */ /* 0x000fee0008000f00 */
.L_x_181:
[----:B-1----:R1:W2:Y:S02]  /*9900*/  SYNCS.PHASECHK.TRANS64.TRYWAIT P0, [R0+URZ+0x60], R9 ;  /* 0x00006009000075a7 */ /* 0x0022a400080011ff */
[----:B--2---:R-:W-:Y:S05]  /*9910*/  @!P0 NANOSLEEP.SYNCS 0x989680 ;  /* 0x009896800000895d */ /* 0x004fea0003900000 */
[----:B------:R-:W2:Y:S02]  /*9920*/  @!P0 SYNCS.PHASECHK.TRANS64 P0, [R0+URZ+0x60], R9 ;  /* 0x00006009000085a7 */ /* 0x000ea400080010ff */
[----:B--2---:R-:W-:Y:S05]  /*9930*/  @!P0 BRA `(.L_x_181) ;  /* 0xfffffffc00f08947 */ /* 0x004fea000383ffff */
[----:B------:R-:W-:Y:S05]  /*9940*/  BRA `(.L_x_182) ;  /* 0xffffffb800047947 */ /* 0x000fea000383ffff */
.L_x_93:
[----:B------:R-:W-:Y:S07]  /*9950*/  MOV R0, UR21 ;  /* 0x0000001500007c02 */ /* 0x000fee0008000f00 */
.L_x_183:
[----:B-1----:R1:W2:Y:S02]  /*9960*/  SYNCS.PHASECHK.TRANS64.TRYWAIT P0, [R0+URZ+0x68], R9 ;  /* 0x00006809000075a7 */ /* 0x0022a400080011ff */
[----:B--2---:R-:W-:Y:S05]  /*9970*/  @!P0 NANOSLEEP.SYNCS 0x989680 ;  /* 0x009896800000895d */ /* 0x004fea0003900000 */
[----:B------:R-:W2:Y:S02]  /*9980*/  @!P0 SYNCS.PHASECHK.TRANS64 P0, [R0+URZ+0x68], R9 ;  /* 0x00006809000085a7 */ /* 0x000ea400080010ff */
[----:B--2---:R-:W-:Y:S05]  /*9990*/  @!P0 BRA `(.L_x_183) ;  /* 0xfffffffc00f08947 */ /* 0x004fea000383ffff */
[----:B------:R-:W-:Y:S05]  /*99a0*/  BRA `(.L_x_184) ;  /* 0xffffffb800607947 */ /* 0x000fea000383ffff */
.L_x_94:
[----:B------:R-:W-:Y:S07]  /*99b0*/  MOV R0, UR21 ;  /* 0x0000001500007c02 */ /* 0x000fee0008000f00 */
.L_x_185:
[----:B-1----:R1:W2:Y:S02]  /*99c0*/  SYNCS.PHASECHK.TRANS64.TRYWAIT P0, [R0+URZ+0x70], R9 ;  /* 0x00007009000075a7 */ /* 0x0022a400080011ff */
[----:B--2---:R-:W-:Y:S05]  /*99d0*/  @!P0 NANOSLEEP.SYNCS 0x989680 ;  /* 0x009896800000895d */ /* 0x004fea0003900000 */
[----:B------:R-:W2:Y:S02]  /*99e0*/  @!P0 SYNCS.PHASECHK.TRANS64 P0, [R0+URZ+0x70], R9 ;  /* 0x00007009000085a7 */ /* 0x000ea400080010ff */
[----:B--2---:R-:W-:Y:S05]  /*99f0*/  @!P0 BRA `(.L_x_185) ;  /* 0xfffffffc00f08947 */ /* 0x004fea000383ffff */
[----:B------:R-:W-:Y:S05]  /*9a00*/  BRA `(.L_x_186) ;  /* 0xffffffb800bc7947 */ /* 0x000fea000383ffff */
.L_x_95:
[----:B------:R-:W-:Y:S07]  /*9a10*/  MOV R0, UR21 ;  /* 0x0000001500007c02 */ /* 0x000fee0008000f00 */
.L_x_187:
[----:B-1----:R1:W2:Y:S02]  /*9a20*/  SYNCS.PHASECHK.TRANS64.TRYWAIT P0, [R0+URZ+0x78], R9 ;  /* 0x00007809000075a7 */ /* 0x0022a400080011ff */
[----:B--2---:R-:W-:Y:S05]  /*9a30*/  @!P0 NANOSLEEP.SYNCS 0x989680 ;  /* 0x009896800000895d */ /* 0x004fea0003900000 */
[----:B------:R-:W2:Y:S02]  /*9a40*/  @!P0 SYNCS.PHASECHK.TRANS64 P0, [R0+URZ+0x78], R9 ;  /* 0x00007809000085a7 */ /* 0x000ea400080010ff */
[----:B--2---:R-:W-:Y:S05]  /*9a50*/  @!P0 BRA `(.L_x_187) ;  /* 0xfffffffc00f08947 */ /* 0x004fea000383ffff */
[----:B------:R-:W-:Y:S05]  /*9a60*/  BRA `(.L_x_188) ;  /* 0xffffffbc00187947 */ /* 0x000fea000383ffff */
.L_x_97:
[----:B------:R-:W-:-:S07]  /*9a70*/  MOV R0, UR21 ;  /* 0x0000001500007c02 */ /* 0x000fce0008000f00 */
.L_x_189:
[----:B-1----:R1:W3:Y:S02]  /*9a80*/  SYNCS.PHASECHK.TRANS64.TRYWAIT P0, [R0+URZ+0x60], R2 ;  /* 0x00006002000075a7 */ /* 0x0022e400080011ff */
[----:B---3--:R-:W-:Y:S05]  /*9a90*/  @!P0 NANOSLEEP.SYNCS 0x989680 ;  /* 0x009896800000895d */ /* 0x008fea0003900000 */
[----:B------:R-:W3:Y:S02]  /*9aa0*/  @!P0 SYNCS.PHASECHK.TRANS64 P0, [R0+URZ+0x60], R2 ;  /* 0x00006002000085a7 */ /* 0x000ee400080010ff */
[----:B---3--:R-:W-:Y:S05]  /*9ab0*/  @!P0 BRA `(.L_x_189) ;  /* 0xfffffffc00f08947 */ /* 0x008fea000383ffff */
[----:B------:R-:W-:Y:S05]  /*9ac0*/  BRA `(.L_x_190) ;  /* 0xffffffbc00a47947 */ /* 0x000fea000383ffff */
.L_x_98:
[----:B-1----:R-:W-:-:S07]  /*9ad0*/  MOV R0, UR21 ;  /* 0x0000001500007c02 */ /* 0x002fce0008000f00 */
.L_x_191:
[----:B-1----:R1:W3:Y:S02]  /*9ae0*/  SYNCS.PHASECHK.TRANS64.TRYWAIT P0, [R0+URZ+0x68], R2 ;  /* 0x00006802000075a7 */ /* 0x0022e400080011ff */
[----:B---3--:R-:W-:Y:S05]  /*9af0*/  @!P0 NANOSLEEP.SYNCS 0x989680 ;  /* 0x009896800000895d */ /* 0x008fea0003900000 */
[----:B------:R-:W3:Y:S02]  /*9b00*/  @!P0 SYNCS.PHASECHK.TRANS64 P0, [R0+URZ+0x68], R2 ;  /* 0x00006802000085a7 */ /* 0x000ee400080010ff */
[----:B---3--:R-:W-:Y:S05]  /*9b10*/  @!P0 BRA `(.L_x_191) ;  /* 0xfffffffc00f08947 */ /* 0x008fea000383ffff */
[----:B------:R-:W-:Y:S05]  /*9b20*/  BRA `(.L_x_192) ;  /* 0xffffffbc00947947 */ /* 0x000fea000383ffff */
.L_x_99:
[----:B-1----:R-:W-:-:S07]  /*9b30*/  MOV R0, UR21 ;  /* 0x0000001500007c02 */ /* 0x002fce0008000f00 */
.L_x_193:
[----:B-1----:R1:W3:Y:S02]  /*9b40*/  SYNCS.PHASECHK.TRANS64.TRYWAIT P0, [R0+URZ+0x70], R2 ;  /* 0x00007002000075a7 */ /* 0x0022e400080011ff */
[----:B---3--:R-:W-:Y:S05]  /*9b50*/  @!P0 NANOSLEEP.SYNCS 0x989680 ;  /* 0x009896800000895d */ /* 0x008fea0003900000 */
[----:B------:R-:W3:Y:S02]  /*9b60*/  @!P0 SYNCS.PHASECHK.TRANS64 P0, [R0+URZ+0x70], R2 ;  /* 0x00007002000085a7 */ /* 0x000ee400080010ff */
[----:B---3--:R-:W-:Y:S05]  /*9b70*/  @!P0 BRA `(.L_x_193) ;  /* 0xfffffffc00f08947 */ /* 0x008fea000383ffff */
[----:B------:R-:W-:Y:S05]  /*9b80*/  BRA `(.L_x_194) ;  /* 0xffffffbc00847947 */ /* 0x000fea000383ffff */
.L_x_101:
[----:B--2---:R2:W3:Y:S02]  /*9b90*/  SYNCS.PHASECHK.TRANS64.TRYWAIT P0, [R3+URZ+0x90], R0 ;  /* 0x00009000030075a7 */ /* 0x0044e400080011ff */
[----:B---3--:R-:W-:Y:S05]  /*9ba0*/  @!P0 NANOSLEEP.SYNCS 0x989680 ;  /* 0x009896800000895d */ /* 0x008fea0003900000 */
[----:B------:R-:W3:Y:S02]  /*9bb0*/  @!P0 SYNCS.PHASECHK.TRANS64 P0, [R3+URZ+0x90], R0 ;  /* 0x00009000030085a7 */ /* 0x000ee400080010ff */
[----:B---3--:R-:W-:Y:S05]  /*9bc0*/  @!P0 BRA `(.L_x_101) ;  /* 0xfffffffc00f08947 */ /* 0x008fea000383ffff */
[----:B------:R-:W-:Y:S05]  /*9bd0*/  BRA `(.L_x_195) ;  /* 0xffffffc000487947 */ /* 0x000fea000383ffff */
.L_x_112:
[----:B-1----:R-:W-:Y:S04]  /*9be0*/  MOV R2, UR43 ;  /* 0x0000002b00027c02 */ /* 0x002fe80008000f00 */
[----:B------:R1:W2:Y:S03]  /*9bf0*/  SYNCS.PHASECHK.TRANS64.TRYWAIT P0, [R2+URZ+0x40], R3 ;  /* 0x00004003020075a7 */ /* 0x0002a600080011ff */
[----:B--2---:R-:W-:Y:S05]  /*9c00*/  @!P0 NANOSLEEP.SYNCS 0x989680 ;  /* 0x009896800000895d */ /* 0x004fea0003900000 */
[----:B------:R-:W2:Y:S02]  /*9c10*/  @!P0 SYNCS.PHASECHK.TRANS64 P0, [R2+URZ+0x40], R3 ;  /* 0x00004003020085a7 */ /* 0x000ea400080010ff */
[----:B--2---:R-:W-:Y:S05]  /*9c20*/  @!P0 BRA `(.L_x_112) ;  /* 0xfffffffc00ec8947 */ /* 0x004fea000383ffff */
[----:B------:R-:W-:Y:S05]  /*9c30*/  BRA `(.L_x_111) ;  /* 0xffffffcc00987947 */ /* 0x000fea000383ffff */
.L_x_114:
[----:B-1----:R1:W3:Y:S02]  /*9c40*/  SYNCS.PHASECHK.TRANS64.TRYWAIT P1, [R54+URZ+0xb0], R0 ;  /* 0x0000b000360075a7 */ /* 0x0022e400080211ff */
[----:B---3--:R-:W-:Y:S05]  /*9c50*/  @!P1 NANOSLEEP.SYNCS 0x989680 ;  /* 0x009896800000995d */ /* 0x008fea0003900000 */
[----:B------:R-:W3:Y:S02]  /*9c60*/  @!P1 SYNCS.PHASECHK.TRANS64 P1, [R54+URZ+0xb0], R0 ;  /* 0x0000b000360095a7 */ /* 0x000ee400080210ff */
[----:B---3--:R-:W-:Y:S05]  /*9c70*/  @!P1 BRA `(.L_x_114) ;  /* 0xfffffffc00f09947 */ /* 0x008fea000383ffff */
[----:B------:R-:W-:Y:S05]  /*9c80*/  BRA `(.L_x_113) ;  /* 0xffffffcc00b87947 */ /* 0x000fea000383ffff */
.L_x_123:
[----:B--2---:R2:W3:Y:S02]  /*9c90*/  SYNCS.PHASECHK.TRANS64.TRYWAIT P0, [R2+URZ+0x40], R0 ;  /* 0x00004000020075a7 */ /* 0x0044e400080011ff */
[----:B---3--:R-:W-:Y:S05]  /*9ca0*/  @!P0 NANOSLEEP.SYNCS 0x989680 ;  /* 0x009896800000895d */ /* 0x008fea0003900000 */
[----:B------:R-:W3:Y:S02]  /*9cb0*/  @!P0 SYNCS.PHASECHK.TRANS64 P0, [R2+URZ+0x40], R0 ;  /* 0x00004000020085a7 */ /* 0x000ee400080010ff */
[----:B---3--:R-:W-:Y:S05]  /*9cc0*/  @!P0 BRA `(.L_x_123) ;  /* 0xfffffffc00f08947 */ /* 0x008fea000383ffff */
[----:B------:R-:W-:Y:S05]  /*9cd0*/  BRA `(.L_x_122) ;  /* 0xffffffd400c87947 */ /* 0x000fea000383ffff */
.L_x_131:
[----:B--2---:R2:W3:Y:S02]  /*9ce0*/  SYNCS.PHASECHK.TRANS64.TRYWAIT P0, [R2+URZ+0x40], R4 ;  /* 0x00004004020075a7 */ /* 0x0044e400080011ff */
[----:B---3--:R-:W-:Y:S05]  /*9cf0*/  @!P0 NANOSLEEP.SYNCS 0x989680 ;  /* 0x009896800000895d */ /* 0x008fea0003900000 */
[----:B------:R-:W3:Y:S02]  /*9d00*/  @!P0 SYNCS.PHASECHK.TRANS64 P0, [R2+URZ+0x40], R4 ;  /* 0x00004004020085a7 */ /* 0x000ee400080010ff */
[----:B---3--:R-:W-:Y:S05]  /*9d10*/  @!P0 BRA `(.L_x_131) ;  /* 0xfffffffc00f08947 */ /* 0x008fea000383ffff */
[----:B------:R-:W-:Y:S05]  /*9d20*/  BRA `(.L_x_130) ;  /* 0xffffffdc00e87947 */ /* 0x000fea000383ffff */
.L_x_139:
[----:B--2---:R2:W3:Y:S02]  /*9d30*/  SYNCS.PHASECHK.TRANS64.TRYWAIT P0, [R3+URZ+0x40], R0 ;  /* 0x00004000030075a7 */ /* 0x0044e400080011ff */
[----:B---3--:R-:W-:Y:S05]  /*9d40*/  @!P0 NANOSLEEP.SYNCS 0x989680 ;  /* 0x009896800000895d */ /* 0x008fea0003900000 */
[----:B------:R-:W3:Y:S02]  /*9d50*/  @!P0 SYNCS.PHASECHK.TRANS64 P0, [R3+URZ+0x40], R0 ;  /* 0x00004000030085a7 */ /* 0x000ee400080010ff */
[----:B---3--:R-:W-:Y:S05]  /*9d60*/  @!P0 BRA `(.L_x_139) ;  /* 0xfffffffc00f08947 */ /* 0x008fea000383ffff */
[----:B------:R-:W-:Y:S05]  /*9d70*/  BRA `(.L_x_138) ;  /* 0xffffffe800087947 */ /* 0x000fea000383ffff */
        .weak           $__internal_0_$__cuda_sm10x_tcgen05_guardrail_trap_col_being_dealloced_not_returned_by_alloc
        .type           $__internal_0_$__cuda_sm10x_tcgen05_guardrail_trap_col_being_dealloced_not_returned_by_alloc,@function
        .size           $__internal_0_$__cuda_sm10x_tcgen05_guardrail_trap_col_being_dealloced_not_returned_by_alloc,($__internal_1_$__cuda_sm10x_tcgen05_guardrail_trap_phase_invalid_during_alloc - $__internal_0_$__cuda_sm10x_tcgen05_guardrail_trap_col_being_dealloced_not_returned_by_alloc)
$__internal_0_$__cuda_sm10x_tcgen05_guardrail_trap_col_being_dealloced_not_returned_by_alloc:
[----:B------:R-:W-:Y:S05]  /*9d80*/  BPT.TRAP 0x1 ;  /* 0x000000040000795c */ /* 0x000fea0000300000 */
[----:B------:R-:W-:-:S04]  /*9d90*/  HFMA2 R3, -RZ, RZ, 0, 0 ;  /* 0x00000000ff037431 */ /* 0x000fc800000001ff */
[----:B------:R-:W-:Y:S05]  /*9da0*/  RET.REL.NODEC R2 `(_ZN7cutlass13device_kernelINS_4gemm6kernel13GemmUniversalIN4cute5tupleIJiiiiEEENS1_10collective13CollectiveMmaINS1_35MainloopSm100TmaUmmaWarpSpecializedILi4ELi2ELi4ENS5_IJNS4_1CILi4EEESB_NSA_ILi1EEEEEEEENS5_IJNSA_ILi128EEESF_NSA_ILi64EEEEEENS_6half_tENS5_IJlSC_lEEESI_SJ_NS4_8TiledMMAINS4_8MMA_AtomIJNS4_26SM100_MMA_F16BF16_2x1SM_SSISI_SI_fLi128ELi128ELNS4_4UMMA5MajorE0ELSO_0ELNSN_7ScaleInE0ELSP_0EEEEEENS4_6LayoutINS5_IJSC_SC_SC_EEENS5_IJNSA_ILi0EEESU_SU_EEEEENS5_IJNS4_10UnderscoreESX_SX_EEEEENS4_28SM100_TMA_2SM_LOAD_MULTICASTENS4_14ComposedLayoutINS4_7SwizzleILi3ELi4ELi3EEENS4_18smem_ptr_flag_bitsILi16EEENSS_INS5_IJNSA_ILi8EEESG_EEENS5_IJSG_SC_EEEEEEEvNS4_8identityES10_S1A_vS1B_EENS_8epilogue10collective18CollectiveEpilogueINS1D_23Sm100TmaWarpSpecializedILi4ELi2ELi16ELb1ELb0EEEJNS5_IJSG_SF_SG_EEENS5_IJNSS_ISG_SC_EENSS_INS5_IJNSA_ILi16EEENSA_ILi2EEEEEENS5_IJSC_SG_EEEEEEEESI_SJ_SI_SJ_NS1D_6fusion15FusionCallbacksIS1H_NS1Q_17LinearCombinationISI_fSI_fLNS_15FloatRoundStyleE2EEES1I_S1P_JEEENS4_5SM1004TMEM4LOAD26SM100_TMEM_LOAD_32dp32b16xENS4_13SM90_TMA_LOADENS11_INS12_ILi1ELi4ELi3EEES15_NSS_INS5_IJS16_S1K_EEENS5_IJS1K_SC_EEEEEEENS4_39AutoVectorizingCopyWithAssumedAlignmentILi128EEENS4_14SM90_TMA_STOREES25_S27_S27_EEEvvEEEEvNT_6ParamsE) ;  /* 0xffffff6002947950 */ /* 0x000fea0003c3ffff */
        .weak           $__internal_1_$__cuda_sm10x_tcgen05_guardrail_trap_phase_invalid_during_alloc
        .type           $__internal_1_$__cuda_sm10x_tcgen05_guardrail_trap_phase_invalid_during_alloc,@function
        .size           $__internal_1_$__cuda_sm10x_tcgen05_guardrail_trap_phase_invalid_during_alloc,($__internal_2_$__cuda_sm10x_tcgen05_guardrail_trap_unallocated_columns_being_dealloced - $__internal_1_$__cuda_sm10x_tcgen05_guardrail_trap_phase_invalid_during_alloc)
$__internal_1_$__cuda_sm10x_tcgen05_guardrail_trap_phase_invalid_during_alloc:
[----:B------:R-:W-:Y:S05]  /*9db0*/  BPT.TRAP 0x1 ;  /* 0x000000040000795c */ /* 0x000fea0000300000 */
[----:B------:R-:W-:-:S04]  /*9dc0*/  MOV R5, 0x0 ;  /* 0x0000000000057802 */ /* 0x000fc80000000f00 */
[----:B------:R-:W-:Y:S05]  /*9dd0*/  RET.REL.NODEC R4 `(_ZN7cutlass13device_kernelINS_4gemm6kernel13GemmUniversalIN4cute5tupleIJiiiiEEENS1_10collective13CollectiveMmaINS1_35MainloopSm100TmaUmmaWarpSpecializedILi4ELi2ELi4ENS5_IJNS4_1CILi4EEESB_NSA_ILi1EEEEEEEENS5_IJNSA_ILi128EEESF_NSA_ILi64EEEEEENS_6half_tENS5_IJlSC_lEEESI_SJ_NS4_8TiledMMAINS4_8MMA_AtomIJNS4_26SM100_MMA_F16BF16_2x1SM_SSISI_SI_fLi128ELi128ELNS4_4UMMA5MajorE0ELSO_0ELNSN_7ScaleInE0ELSP_0EEEEEENS4_6LayoutINS5_IJSC_SC_SC_EEENS5_IJNSA_ILi0EEESU_SU_EEEEENS5_IJNS4_10UnderscoreESX_SX_EEEEENS4_28SM100_TMA_2SM_LOAD_MULTICASTENS4_14ComposedLayoutINS4_7SwizzleILi3ELi4ELi3EEENS4_18smem_ptr_flag_bitsILi16EEENSS_INS5_IJNSA_ILi8EEESG_EEENS5_IJSG_SC_EEEEEEEvNS4_8identityES10_S1A_vS1B_EENS_8epilogue10collective18CollectiveEpilogueINS1D_23Sm100TmaWarpSpecializedILi4ELi2ELi16ELb1ELb0EEEJNS5_IJSG_SF_SG_EEENS5_IJNSS_ISG_SC_EENSS_INS5_IJNSA_ILi16EEENSA_ILi2EEEEEENS5_IJSC_SG_EEEEEEEESI_SJ_SI_SJ_NS1D_6fusion15FusionCallbacksIS1H_NS1Q_17LinearCombinationISI_fSI_fLNS_15FloatRoundStyleE2EEES1I_S1P_JEEENS4_5SM1004TMEM4LOAD26SM100_TMEM_LOAD_32dp32b16xENS4_13SM90_TMA_LOADENS11_INS12_ILi1ELi4ELi3EEES15_NSS_INS5_IJS16_S1K_EEENS5_IJS1K_SC_EEEEEEENS4_39AutoVectorizingCopyWithAssumedAlignmentILi128EEENS4_14SM90_TMA_STOREES25_S27_S27_EEEvvEEEEvNT_6ParamsE) ;  /* 0xffffff6004887950 */ /* 0x000fea0003c3ffff */
        .weak           $__internal_2_$__cuda_sm10x_tcgen05_guardrail_trap_unallocated_columns_being_dealloced
        .type           $__internal_2_$__cuda_sm10x_tcgen05_guardrail_trap_unallocated_columns_being_dealloced,@function
        .size           $__internal_2_$__cuda_sm10x_tcgen05_guardrail_trap_unallocated_columns_being_dealloced,(.L_x_197 - $__internal_2_$__cuda_sm10x_tcgen05_guardrail_trap_unallocated_columns_being_dealloced)
$__internal_2_$__cuda_sm10x_tcgen05_guardrail_trap_unallocated_columns_being_dealloced:
[----:B------:R-:W-:Y:S05]  /*9de0*/  BPT.TRAP 0x1 ;  /* 0x000000040000795c */ /* 0x000fea0000300000 */
[----:B------:R-:W-:-:S04]  /*9df0*/  HFMA2 R3, -RZ, RZ, 0, 0 ;  /* 0x00000000ff037431 */ /* 0x000fc800000001ff */
[----:B------:R-:W-:Y:S05]  /*9e00*/  RET.REL.NODEC R2 `(_ZN7cutlass13device_kernelINS_4gemm6kernel13GemmUniversalIN4cute5tupleIJiiiiEEENS1_10collective13CollectiveMmaINS1_35MainloopSm100TmaUmmaWarpSpecializedILi4ELi2ELi4ENS5_IJNS4_1CILi4EEESB_NSA_ILi1EEEEEEEENS5_IJNSA_ILi128EEESF_NSA_ILi64EEEEEENS_6half_tENS5_IJlSC_lEEESI_SJ_NS4_8TiledMMAINS4_8MMA_AtomIJNS4_26SM100_MMA_F16BF16_2x1SM_SSISI_SI_fLi128ELi128ELNS4_4UMMA5MajorE0ELSO_0ELNSN_7ScaleInE0ELSP_0EEEEEENS4_6LayoutINS5_IJSC_SC_SC_EEENS5_IJNSA_ILi0EEESU_SU_EEEEENS5_IJNS4_10UnderscoreESX_SX_EEEEENS4_28SM100_TMA_2SM_LOAD_MULTICASTENS4_14ComposedLayoutINS4_7SwizzleILi3ELi4ELi3EEENS4_18smem_ptr_flag_bitsILi16EEENSS_INS5_IJNSA_ILi8EEESG_EEENS5_IJSG_SC_EEEEEEEvNS4_8identityES10_S1A_vS1B_EENS_8epilogue10collective18CollectiveEpilogueINS1D_23Sm100TmaWarpSpecializedILi4ELi2ELi16ELb1ELb0EEEJNS5_IJSG_SF_SG_EEENS5_IJNSS_ISG_SC_EENSS_INS5_IJNSA_ILi16EEENSA_ILi2EEEEEENS5_IJSC_SG_EEEEEEEESI_SJ_SI_SJ_NS1D_6fusion15FusionCallbacksIS1H_NS1Q_17LinearCombinationISI_fSI_fLNS_15FloatRoundStyleE2EEES1I_S1P_JEEENS4_5SM1004TMEM4LOAD26SM100_TMEM_LOAD_32dp32b16xENS4_13SM90_TMA_LOADENS11_INS12_ILi1ELi4ELi3EEES15_NSS_INS5_IJS16_S1K_EEENS5_IJS1K_SC_EEEEEEENS4_39AutoVectorizingCopyWithAssumedAlignmentILi128EEENS4_14SM90_TMA_STOREES25_S27_S27_EEEvvEEEEvNT_6ParamsE) ;  /* 0xffffff60027c7950 */ /* 0x000fea0003c3ffff */
.L_x_196:
[----:B------:R-:W-:-:S00]  /*9e10*/  BRA `(.L_x_196) ;  /* 0xfffffffc00fc7947 */ /* 0x000fc0000383ffff */
[----:B------:R-:W-:-:S00]  /*9e20*/  NOP ;  /* 0x0000000000007918 */ /* 0x000fc00000000000 */
        /* <DEDUP_REMOVED lines=13> */
.L_x_197:


//--------------------- .nv.global.init           --------------------------
	.section	.nv.global.init,"aw",@progbits
.nv.global.init:
	.type		$str$27,@object
	.size		$str$27,($str$28 - $str$27)
$str$27:
        /*0000*/ 	.byte	0x28, 0x61, 0x64, 0x64, 0x72, 0x65, 0x73, 0x73, 0x20, 0x26, 0x20, 0x6d, 0x61, 0x73, 0x6b, 0x29
        /*0010*/ 	.byte	0x20, 0x3d, 0x3d, 0x20, 0x30, 0x00
	.type		$str$28,@object
	.size		$str$28,($str$26 - $str$28)
$str$28:
        /*0016*/ 	.byte	0x2f, 0x74, 0x6d, 0x70, 0x2f, 0x63, 0x75, 0x74, 0x6c, 0x61, 0x73, 0x73, 0x5f, 0x73, 0x77, 0x65
        /*0026*/ 	.byte	0x65, 0x70, 0x5f, 0x73, 0x72, 0x63, 0x2f, 0x69, 0x6e, 0x63, 0x6c, 0x75, 0x64, 0x65, 0x2f, 0x63
        /*0036*/ 	.byte	0x75, 0x74, 0x65, 0x2f, 0x70, 0x6f, 0x69, 0x6e, 0x74, 0x65, 0x72, 0x5f, 0x66, 0x6c, 0x61, 0x67
        /*0046*/ 	.byte	0x67, 0x65, 0x64, 0x2e, 0x68, 0x70, 0x70, 0x00
	.type		$str$26,@object
	.size		$str$26,($str$25 - $str$26)
$str$26:
        /*004e*/ 	.byte	0x2f, 0x74, 0x6d, 0x70, 0x2f, 0x63, 0x75, 0x74, 0x6c, 0x61, 0x73, 0x73, 0x5f, 0x73, 0x77, 0x65
        /*005e*/ 	.byte	0x65, 0x70, 0x5f, 0x73, 0x72, 0x63, 0x2f, 0x69, 0x6e, 0x63, 0x6c, 0x75, 0x64, 0x65, 0x2f, 0x63
        /*006e*/ 	.byte	0x75, 0x74, 0x65, 0x2f, 0x61, 0x74, 0x6f, 0x6d, 0x2f, 0x63, 0x6f, 0x70, 0x79, 0x5f, 0x74, 0x72
        /*007e*/ 	.byte	0x61, 0x69, 0x74, 0x73, 0x5f, 0x73, 0x6d, 0x31, 0x30, 0x30, 0x2e, 0x68, 0x70, 0x70, 0x00
	.type		$str$25,@object
	.size		$str$25,(__unnamed_1 - $str$25)
$str$25:
        /*008d*/ 	.byte	0x28, 0x28, 0x75, 0x69, 0x6e, 0x74, 0x33, 0x32, 0x5f, 0x74, 0x28, 0x74, 0x68, 0x72, 0x65, 0x61
        /*009d*/ 	.byte	0x64, 0x49, 0x64, 0x78, 0x2e, 0x78, 0x29, 0x20, 0x2f, 0x20, 0x33, 0x32, 0x29, 0x20, 0x25, 0x20
        /*00ad*/ 	.byte	0x34, 0x29, 0x20, 0x3d, 0x3d, 0x20, 0x28, 0x28, 0x28, 0x74, 0x6d, 0x65, 0x6d, 0x5f, 0x61, 0x64
        /*00bd*/ 	.byte	0x64, 0x72, 0x20, 0x3e, 0x3e, 0x20, 0x31, 0x36, 0x29, 0x20, 0x2f, 0x20, 0x33, 0x32, 0x29, 0x20
        /*00cd*/ 	.byte	0x25, 0x20, 0x34, 0x29, 0x00
	.type		__unnamed_1,@object
	.size		__unnamed_1,(__unnamed_2 - __unnamed_1)
__unnamed_1:
        /*00d2*/ 	.byte	0x61, 0x75, 0x74, 0x6f, 0x20, 0x63, 0x75, 0x74, 0x65, 0x3a, 0x3a, 0x61, 0x73, 0x5f, 0x70, 0x6f
        /* <DEDUP_REMOVED lines=24> */
        /*0262*/ 	.byte	0x34, 0x38, 0x3e, 0x3e, 0x3e, 0x3e, 0x5d, 0x00
	.type		__unnamed_2,@object
	.size		__unnamed_2,(.L_2 - __unnamed_2)
__unnamed_2:
        /* <DEDUP_REMOVED lines=40> */
        /*04ea*/ 	.byte	0x3a, 0x3a, 0x43, 0x3c, 0x30, 0x3e, 0x3e, 0x3e, 0x3e, 0x5d, 0x00
.L_2:


//--------------------- .nv.shared._ZN7cutlass13device_kernelINS_4gemm6kernel13GemmUniversalIN4cute5tupleIJiiiiEEENS1_10collective13CollectiveMmaINS1_35MainloopSm100TmaUmmaWarpSpecializedILi4ELi2ELi4ENS5_IJNS4_1CILi4EEESB_NSA_ILi1EEEEEEEENS5_IJNSA_ILi128EEESF_NSA_ILi64EEEEEENS_6half_tENS5_IJlSC_lEEESI_SJ_NS4_8TiledMMAINS4_8MMA_AtomIJNS4_26SM100_MMA_F16BF16_2x1SM_SSISI_SI_fLi128ELi128ELNS4_4UMMA5MajorE0ELSO_0ELNSN_7ScaleInE0ELSP_0EEEEEENS4_6LayoutINS5_IJSC_SC_SC_EEENS5_IJNSA_ILi0EEESU_SU_EEEEENS5_IJNS4_10UnderscoreESX_SX_EEEEENS4_28SM100_TMA_2SM_LOAD_MULTICASTENS4_14ComposedLayoutINS4_7SwizzleILi3ELi4ELi3EEENS4_18smem_ptr_flag_bitsILi16EEENSS_INS5_IJNSA_ILi8EEESG_EEENS5_IJSG_SC_EEEEEEEvNS4_8identityES10_S1A_vS1B_EENS_8epilogue10collective18CollectiveEpilogueINS1D_23Sm100TmaWarpSpecializedILi4ELi2ELi16ELb1ELb0EEEJNS5_IJSG_SF_SG_EEENS5_IJNSS_ISG_SC_EENSS_INS5_IJNSA_ILi16EEENSA_ILi2EEEEEENS5_IJSC_SG_EEEEEEEESI_SJ_SI_SJ_NS1D_6fusion15FusionCallbacksIS1H_NS1Q_17LinearCombinationISI_fSI_fLNS_15FloatRoundStyleE2EEES1I_S1P_JEEENS4_5SM1004TMEM4LOAD26SM100_TMEM_LOAD_32dp32b16xENS4_13SM90_TMA_LOADENS11_INS12_ILi1ELi4ELi3EEES15_NSS_INS5_IJS16_S1K_EEENS5_IJS1K_SC_EEEEEEENS4_39AutoVectorizingCopyWithAssumedAlignmentILi128EEENS4_14SM90_TMA_STOREES25_S27_S27_EEEvvEEEEvNT_6ParamsE --------------------------
	.section	.nv.shared._ZN7cutlass13device_kernelINS_4gemm6kernel13GemmUniversalIN4cute5tupleIJiiiiEEENS1_10collective13CollectiveMmaINS1_35MainloopSm100TmaUmmaWarpSpecializedILi4ELi2ELi4ENS5_IJNS4_1CILi4EEESB_NSA_ILi1EEEEEEEENS5_IJNSA_ILi128EEESF_NSA_ILi64EEEEEENS_6half_tENS5_IJlSC_lEEESI_SJ_NS4_8TiledMMAINS4_8MMA_AtomIJNS4_26SM100_MMA_F16BF16_2x1SM_SSISI_SI_fLi128ELi128ELNS4_4UMMA5MajorE0ELSO_0ELNSN_7ScaleInE0ELSP_0EEEEEENS4_6LayoutINS5_IJSC_SC_SC_EEENS5_IJNSA_ILi0EEESU_SU_EEEEENS5_IJNS4_10UnderscoreESX_SX_EEEEENS4_28SM100_TMA_2SM_LOAD_MULTICASTENS4_14ComposedLayoutINS4_7SwizzleILi3ELi4ELi3EEENS4_18smem_ptr_flag_bitsILi16EEENSS_INS5_IJNSA_ILi8EEESG_EEENS5_IJSG_SC_EEEEEEEvNS4_8identityES10_S1A_vS1B_EENS_8epilogue10collective18CollectiveEpilogueINS1D_23Sm100TmaWarpSpecializedILi4ELi2ELi16ELb1ELb0EEEJNS5_IJSG_SF_SG_EEENS5_IJNSS_ISG_SC_EENSS_INS5_IJNSA_ILi16EEENSA_ILi2EEEEEENS5_IJSC_SG_EEEEEEEESI_SJ_SI_SJ_NS1D_6fusion15FusionCallbacksIS1H_NS1Q_17LinearCombinationISI_fSI_fLNS_15FloatRoundStyleE2EEES1I_S1P_JEEENS4_5SM1004TMEM4LOAD26SM100_TMEM_LOAD_32dp32b16xENS4_13SM90_TMA_LOADENS11_INS12_ILi1ELi4ELi3EEES15_NSS_INS5_IJS16_S1K_EEENS5_IJS1K_SC_EEEEEEENS4_39AutoVectorizingCopyWithAssumedAlignmentILi128EEENS4_14SM90_TMA_STOREES25_S27_S27_EEEvvEEEEvNT_6ParamsE,"aw",@nobits
	.sectionflags	@""
	.align	16
	.zero		1024


//--------------------- .nv.shared.reserved.0     --------------------------
	.section	.nv.shared.reserved.0,"aw",@nobits
	.weak		__nv_reservedSMEM_offset_0_alias
	.size		__nv_reservedSMEM_offset_0_alias, 0, 64
	.other		__nv_reservedSMEM_offset_0_alias,@"STO_CUDA_RESERVED_SHARED STV_DEFAULT"
__nv_reservedSMEM_offset_0_alias:
	.zero		0
.nv.shared.reserved.0:
	.zero		64
	.weak		__nv_reservedSMEM_tcgen05_partition
	.type		__nv_reservedSMEM_tcgen05_partition,@object
	.size		__nv_reservedSMEM_tcgen05_partition,(.L_0 - __nv_reservedSMEM_tcgen05_partition)
__nv_reservedSMEM_tcgen05_partition:
	.zero		32
.L_0:


//--------------------- .nv.global                --------------------------
	.section	.nv.global,"aw",@nobits
.nv.global:
	.type		_ZN40_INTERNAL_abf25681_4_k_cu_238d07f6_324464cute1_E,@object
	.size		_ZN40_INTERNAL_abf25681_4_k_cu_238d07f6_324464cute1_E,(_ZN40_INTERNAL_abf25681_4_k_cu_238d07f6_324464cuda3std3__45__cpo6cbeginE - _ZN40_INTERNAL_abf25681_4_k_cu_238d07f6_324464cute1_E)
_ZN40_INTERNAL_abf25681_4_k_cu_238d07f6_324464cute1_E:
	.zero		1
	.type		_ZN40_INTERNAL_abf25681_4_k_cu_238d07f6_324464cuda3std3__45__cpo6cbeginE,@object
	.size		_ZN40_INTERNAL_abf25681_4_k_cu_238d07f6_324464cuda3std3__45__cpo6cbeginE,(_ZN40_INTERNAL_abf25681_4_k_cu_238d07f6_324464cuda3std3__48in_placeE - _ZN40_INTERNAL_abf25681_4_k_cu_238d07f6_324464cuda3std3__45__cpo6cbeginE)
_ZN40_INTERNAL_abf25681_4_k_cu_238d07f6_324464cuda3std3__45__cpo6cbeginE:
	.zero		1
	.type		_ZN40_INTERNAL_abf25681_4_k_cu_238d07f6_324464cuda3std3__48in_placeE,@object
	.size		_ZN40_INTERNAL_abf25681_4_k_cu_238d07f6_324464cuda3std3__48in_placeE,(_ZN40_INTERNAL_abf25681_4_k_cu_238d07f6_324464cuda3std6ranges3__45__cpo9iter_moveE - _ZN40_INTERNAL_abf25681_4_k_cu_238d07f6_324464cuda3std3__48in_placeE)
_ZN40_INTERNAL_abf25681_4_k_cu_238d07f6_324464cuda3std3__48in_placeE:
	.zero		1
	.type		_ZN40_INTERNAL_abf25681_4_k_cu_238d07f6_324464cuda3std6ranges3__45__cpo9iter_moveE,@object
	.size		_ZN40_INTERNAL_abf25681_4_k_cu_238d07f6_324464cuda3std6ranges3__45__cpo9iter_moveE,(_ZN40_INTERNAL_abf25681_4_k_cu_238d07f6_324464cuda3std3__45__cpo5beginE - _ZN40_INTERNAL_abf25681_4_k_cu_238d07f6_324464cuda3std6ranges3__45__cpo9iter_moveE)
_ZN40_INTERNAL_abf25681_4_k_cu_238d07f6_324464cuda3std6ranges3__45__cpo9iter_moveE:
	.zero		1
	.type		_ZN40_INTERNAL_abf25681_4_k_cu_238d07f6_324464cuda3std3__45__cpo5beginE,@object
	.size		_ZN40_INTERNAL_abf25681_4_k_cu_238d07f6_324464cuda3std3__45__cpo5beginE,(_ZN40_INTERNAL_abf25681_4_k_cu_238d07f6_324464cuda3std3__442_GLOBAL__N__abf25681_4_k_cu_238d07f6_324466ignoreE - _ZN40_INTERNAL_abf25681_4_k_cu_238d07f6_324464cuda3std3__45__cpo5beginE)
_ZN40_INTERNAL_abf25681_4_k_cu_238d07f6_324464cuda3std3__45__cpo5beginE:
	.zero		1
	.type		_ZN40_INTERNAL_abf25681_4_k_cu_238d07f6_324464cuda3std3__442_GLOBAL__N__abf25681_4_k_cu_238d07f6_324466ignoreE,@object
	.size		_ZN40_INTERNAL_abf25681_4_k_cu_238d07f6_324464cuda3std3__442_GLOBAL__N__abf25681_4_k_cu_238d07f6_324466ignoreE,(_ZN40_INTERNAL_abf25681_4_k_cu_238d07f6_324464cute7productE - _ZN40_INTERNAL_abf25681_4_k_cu_238d07f6_324464cuda3std3__442_GLOBAL__N__abf25681_4_k_cu_238d07f6_324466ignoreE)
_ZN40_INTERNAL_abf25681_4_k_cu_238d07f6_324464cuda3std3__442_GLOBAL__N__abf25681_4_k_cu_238d07f6_324466ignoreE:
	.zero		1
	.type		_ZN40_INTERNAL_abf25681_4_k_cu_238d07f6_324464cute7productE,@object
	.size		_ZN40_INTERNAL_abf25681_4_k_cu_238d07f6_324464cute7productE,(_ZN40_INTERNAL_abf25681_4_k_cu_238d07f6_324464cuda3std3__45__cpo3endE - _ZN40_INTERNAL_abf25681_4_k_cu_238d07f6_324464cute7productE)
_ZN40_INTERNAL_abf25681_4_k_cu_238d07f6_324464cute7productE:
	.zero		1
	.type		_ZN40_INTERNAL_abf25681_4_k_cu_238d07f6_324464cuda3std3__45__cpo3endE,@object
	.size		_ZN40_INTERNAL_abf25681_4_k_cu_238d07f6_324464cuda3std3__45__cpo3endE,(_ZN40_INTERNAL_abf25681_4_k_cu_238d07f6_324464cuda3std3__419piecewise_constructE - _ZN40_INTERNAL_abf25681_4_k_cu_238d07f6_324464cuda3std3__45__cpo3endE)
_ZN40_INTERNAL_abf25681_4_k_cu_238d07f6_324464cuda3std3__45__cpo3endE:
	.zero		1
	.type		_ZN40_INTERNAL_abf25681_4_k_cu_238d07f6_324464cuda3std3__419piecewise_constructE,@object
	.size		_ZN40_INTERNAL_abf25681_4_k_cu_238d07f6_324464cuda3std3__419piecewise_constructE,(_ZN40_INTERNAL_abf25681_4_k_cu_238d07f6_324464cuda3std3__45__cpo4cendE - _ZN40_INTERNAL_abf25681_4_k_cu_238d07f6_324464cuda3std3__419piecewise_constructE)
_ZN40_INTERNAL_abf25681_4_k_cu_238d07f6_324464cuda3std3__419piecewise_constructE:
	.zero		1
	.type		_ZN40_INTERNAL_abf25681_4_k_cu_238d07f6_324464cuda3std3__45__cpo4cendE,@object
	.size		_ZN40_INTERNAL_abf25681_4_k_cu_238d07f6_324464cuda3std3__45__cpo4cendE,(_ZN40_INTERNAL_abf25681_4_k_cu_238d07f6_324464cuda3std6ranges3__45__cpo4swapE - _ZN40_INTERNAL_abf25681_4_k_cu_238d07f6_324464cuda3std3__45__cpo4cendE)
_ZN40_INTERNAL_abf25681_4_k_cu_238d07f6_324464cuda3std3__45__cpo4cendE:
	.zero		1
	.type		_ZN40_INTERNAL_abf25681_4_k_cu_238d07f6_324464cuda3std6ranges3__45__cpo4swapE,@object
	.size		_ZN40_INTERNAL_abf25681_4_k_cu_238d07f6_324464cuda3std6ranges3__45__cpo4swapE,(.L_10 - _ZN40_INTERNAL_abf25681_4_k_cu_238d07f6_324464cuda3std6ranges3__45__cpo4swapE)
_ZN40_INTERNAL_abf25681_4_k_cu_238d07f6_324464cuda3std6ranges3__45__cpo4swapE:
	.zero		1
.L_10:


//--------------------- .nv.constant0._ZN7cutlass13device_kernelINS_4gemm6kernel13GemmUniversalIN4cute5tupleIJiiiiEEENS1_10collective13CollectiveMmaINS1_35MainloopSm100TmaUmmaWarpSpecializedILi4ELi2ELi4ENS5_IJNS4_1CILi4EEESB_NSA_ILi1EEEEEEEENS5_IJNSA_ILi128EEESF_NSA_ILi64EEEEEENS_6half_tENS5_IJlSC_lEEESI_SJ_NS4_8TiledMMAINS4_8MMA_AtomIJNS4_26SM100_MMA_F16BF16_2x1SM_SSISI_SI_fLi128ELi128ELNS4_4UMMA5MajorE0ELSO_0ELNSN_7ScaleInE0ELSP_0EEEEEENS4_6LayoutINS5_IJSC_SC_SC_EEENS5_IJNSA_ILi0EEESU_SU_EEEEENS5_IJNS4_10UnderscoreESX_SX_EEEEENS4_28SM100_TMA_2SM_LOAD_MULTICASTENS4_14ComposedLayoutINS4_7SwizzleILi3ELi4ELi3EEENS4_18smem_ptr_flag_bitsILi16EEENSS_INS5_IJNSA_ILi8EEESG_EEENS5_IJSG_SC_EEEEEEEvNS4_8identityES10_S1A_vS1B_EENS_8epilogue10collective18CollectiveEpilogueINS1D_23Sm100TmaWarpSpecializedILi4ELi2ELi16ELb1ELb0EEEJNS5_IJSG_SF_SG_EEENS5_IJNSS_ISG_SC_EENSS_INS5_IJNSA_ILi16EEENSA_ILi2EEEEEENS5_IJSC_SG_EEEEEEEESI_SJ_SI_SJ_NS1D_6fusion15FusionCallbacksIS1H_NS1Q_17LinearCombinationISI_fSI_fLNS_15FloatRoundStyleE2EEES1I_S1P_JEEENS4_5SM1004TMEM4LOAD26SM100_TMEM_LOAD_32dp32b16xENS4_13SM90_TMA_LOADENS11_INS12_ILi1ELi4ELi3EEES15_NSS_INS5_IJS16_S1K_EEENS5_IJS1K_SC_EEEEEEENS4_39AutoVectorizingCopyWithAssumedAlignmentILi128EEENS4_14SM90_TMA_STOREES25_S27_S27_EEEvvEEEEvNT_6ParamsE --------------------------
	.section	.nv.constant0._ZN7cutlass13device_kernelINS_4gemm6kernel13GemmUniversalIN4cute5tupleIJiiiiEEENS1_10collective13CollectiveMmaINS1_35MainloopSm100TmaUmmaWarpSpecializedILi4ELi2ELi4ENS5_IJNS4_1CILi4EEESB_NSA_ILi1EEEEEEEENS5_IJNSA_ILi128EEESF_NSA_ILi64EEEEEENS_6half_tENS5_IJlSC_lEEESI_SJ_NS4_8TiledMMAINS4_8MMA_AtomIJNS4_26SM100_MMA_F16BF16_2x1SM_SSISI_SI_fLi128ELi128ELNS4_4UMMA5MajorE0ELSO_0ELNSN_7ScaleInE0ELSP_0EEEEEENS4_6LayoutINS5_IJSC_SC_SC_EEENS5_IJNSA_ILi0EEESU_SU_EEEEENS5_IJNS4_10UnderscoreESX_SX_EEEEENS4_28SM100_TMA_2SM_LOAD_MULTICASTENS4_14ComposedLayoutINS4_7SwizzleILi3ELi4ELi3EEENS4_18smem_ptr_flag_bitsILi16EEENSS_INS5_IJNSA_ILi8EEESG_EEENS5_IJSG_SC_EEEEEEEvNS4_8identityES10_S1A_vS1B_EENS_8epilogue10collective18CollectiveEpilogueINS1D_23Sm100TmaWarpSpecializedILi4ELi2ELi16ELb1ELb0EEEJNS5_IJSG_SF_SG_EEENS5_IJNSS_ISG_SC_EENSS_INS5_IJNSA_ILi16EEENSA_ILi2EEEEEENS5_IJSC_SG_EEEEEEEESI_SJ_SI_SJ_NS1D_6fusion15FusionCallbacksIS1H_NS1Q_17LinearCombinationISI_fSI_fLNS_15FloatRoundStyleE2EEES1I_S1P_JEEENS4_5SM1004TMEM4LOAD26SM100_TMEM_LOAD_32dp32b16xENS4_13SM90_TMA_LOADENS11_INS12_ILi1ELi4ELi3EEES15_NSS_INS5_IJS16_S1K_EEENS5_IJS1K_SC_EEEEEEENS4_39AutoVectorizingCopyWithAssumedAlignmentILi128EEENS4_14SM90_TMA_STOREES25_S27_S27_EEEvvEEEEvNT_6ParamsE,"a",@progbits
	.sectionflags	@""
	.align	4
.nv.constant0._ZN7cutlass13device_kernelINS_4gemm6kernel13GemmUniversalIN4cute5tupleIJiiiiEEENS1_10collective13CollectiveMmaINS1_35MainloopSm100TmaUmmaWarpSpecializedILi4ELi2ELi4ENS5_IJNS4_1CILi4EEESB_NSA_ILi1EEEEEEEENS5_IJNSA_ILi128EEESF_NSA_ILi64EEEEEENS_6half_tENS5_IJlSC_lEEESI_SJ_NS4_8TiledMMAINS4_8MMA_AtomIJNS4_26SM100_MMA_F16BF16_2x1SM_SSISI_SI_fLi128ELi128ELNS4_4UMMA5MajorE0ELSO_0ELNSN_7ScaleInE0ELSP_0EEEEEENS4_6LayoutINS5_IJSC_SC_SC_EEENS5_IJNSA_ILi0EEESU_SU_EEEEENS5_IJNS4_10UnderscoreESX_SX_EEEEENS4_28SM100_TMA_2SM_LOAD_MULTICASTENS4_14ComposedLayoutINS4_7SwizzleILi3ELi4ELi3EEENS4_18smem_ptr_flag_bitsILi16EEENSS_INS5_IJNSA_ILi8EEESG_EEENS5_IJSG_SC_EEEEEEEvNS4_8identityES10_S1A_vS1B_EENS_8epilogue10collective18CollectiveEpilogueINS1D_23Sm100TmaWarpSpecializedILi4ELi2ELi16ELb1ELb0EEEJNS5_IJSG_SF_SG_EEENS5_IJNSS_ISG_SC_EENSS_INS5_IJNSA_ILi16EEENSA_ILi2EEEEEENS5_IJSC_SG_EEEEEEEESI_SJ_SI_SJ_NS1D_6fusion15FusionCallbacksIS1H_NS1Q_17LinearCombinationISI_fSI_fLNS_15FloatRoundStyleE2EEES1I_S1P_JEEENS4_5SM1004TMEM4LOAD26SM100_TMEM_LOAD_32dp32b16xENS4_13SM90_TMA_LOADENS11_INS12_ILi1ELi4ELi3EEES15_NSS_INS5_IJS16_S1K_EEENS5_IJS1K_SC_EEEEEEENS4_39AutoVectorizingCopyWithAssumedAlignmentILi128EEENS4_14SM90_TMA_STOREES25_S27_S27_EEEvvEEEEvNT_6ParamsE:
	.zero		2944


//--------------------- SYMBOLS --------------------------

	.type		.nv.reservedSmem.offset0,@object
	.size		.nv.reservedSmem.offset0,0x4
	.type		.nv.reservedSmem.cap,@object
	.size		.nv.reservedSmem.cap,0x4
	.type		__assertfail,@function
